//
// Generated by NVIDIA NVVM Compiler
//
// Compiler Build ID: CL-36424714
// Cuda compilation tools, release 13.0, V13.0.88
// Based on NVVM 20.0.0
//

.version 9.0
.target sm_100
.address_size 64

	// .globl	_Z16PDH_baseline_gpuP10hist_entryP8atomdescdxi
.extern .shared .align 16 .b8 sharedAtomList[];

.visible .entry _Z16PDH_baseline_gpuP10hist_entryP8atomdescdxi(
	.param .u64 .ptr .align 1 _Z16PDH_baseline_gpuP10hist_entryP8atomdescdxi_param_0,
	.param .u64 .ptr .align 1 _Z16PDH_baseline_gpuP10hist_entryP8atomdescdxi_param_1,
	.param .f64 _Z16PDH_baseline_gpuP10hist_entryP8atomdescdxi_param_2,
	.param .u64 _Z16PDH_baseline_gpuP10hist_entryP8atomdescdxi_param_3,
	.param .u32 _Z16PDH_baseline_gpuP10hist_entryP8atomdescdxi_param_4
)
{
	.reg .pred 	%p<49>;
	.reg .b32 	%r<216>;
	.reg .b64 	%rd<67>;
	.reg .b64 	%fd<162>;

	ld.param.u64 	%rd10, [_Z16PDH_baseline_gpuP10hist_entryP8atomdescdxi_param_1];
	ld.param.f64 	%fd4, [_Z16PDH_baseline_gpuP10hist_entryP8atomdescdxi_param_2];
	ld.param.u64 	%rd9, [_Z16PDH_baseline_gpuP10hist_entryP8atomdescdxi_param_3];
	ld.param.u32 	%r63, [_Z16PDH_baseline_gpuP10hist_entryP8atomdescdxi_param_4];
	cvta.to.global.u64 	%rd1, %rd10;
	mov.u32 	%r1, %ntid.x;
	mov.u32 	%r215, %tid.x;
	mov.u32 	%r3, %ctaid.x;
	mov.u32 	%r64, sharedAtomList;
	mad.lo.s32 	%r4, %r1, 24, %r64;
	mul.lo.s32 	%r5, %r1, %r3;
	add.s32 	%r65, %r5, %r215;
	cvt.u64.u32 	%rd2, %r65;
	setp.ge.s32 	%p1, %r215, %r63;
	@%p1 bra 	$L__BB0_7;
	add.s32 	%r66, %r215, %r1;
	max.u32 	%r67, %r63, %r66;
	setp.lt.u32 	%p2, %r66, %r63;
	selp.u32 	%r68, 1, 0, %p2;
	add.s32 	%r69, %r66, %r68;
	sub.s32 	%r70, %r67, %r69;
	div.u32 	%r71, %r70, %r1;
	add.s32 	%r6, %r71, %r68;
	and.b32  	%r72, %r6, 3;
	setp.eq.s32 	%p3, %r72, 3;
	mov.u32 	%r202, %r215;
	@%p3 bra 	$L__BB0_4;
	add.s32 	%r74, %r6, 1;
	and.b32  	%r7, %r74, 3;
	mov.b32 	%r201, 0;
	mov.u32 	%r202, %r215;
$L__BB0_3:
	.pragma "nounroll";
	shl.b32 	%r75, %r202, 3;
	add.s32 	%r76, %r4, %r75;
	mov.b64 	%rd11, 0;
	st.shared.u64 	[%r76], %rd11;
	add.s32 	%r202, %r202, %r1;
	add.s32 	%r201, %r201, 1;
	setp.ne.s32 	%p4, %r201, %r7;
	@%p4 bra 	$L__BB0_3;
$L__BB0_4:
	setp.lt.u32 	%p5, %r6, 3;
	@%p5 bra 	$L__BB0_7;
	shl.b32 	%r79, %r1, 3;
	shl.b32 	%r83, %r1, 2;
$L__BB0_6:
	shl.b32 	%r77, %r202, 3;
	add.s32 	%r78, %r4, %r77;
	mov.b64 	%rd12, 0;
	st.shared.u64 	[%r78], %rd12;
	add.s32 	%r80, %r78, %r79;
	st.shared.u64 	[%r80], %rd12;
	add.s32 	%r81, %r80, %r79;
	st.shared.u64 	[%r81], %rd12;
	add.s32 	%r82, %r81, %r79;
	st.shared.u64 	[%r82], %rd12;
	add.s32 	%r202, %r83, %r202;
	setp.lt.s32 	%p6, %r202, %r63;
	@%p6 bra 	$L__BB0_6;
$L__BB0_7:
	mad.lo.s64 	%rd13, %rd2, 24, %rd1;
	ld.global.f64 	%fd1, [%rd13];
	ld.global.f64 	%fd2, [%rd13+8];
	ld.global.f64 	%fd3, [%rd13+16];
	add.s32 	%r204, %r3, 1;
	mov.u32 	%r16, %nctaid.x;
	setp.ge.u32 	%p7, %r204, %r16;
	@%p7 bra 	$L__BB0_32;
	mad.lo.s32 	%r86, %r215, 24, %r64;
$L__BB0_9:
	mul.lo.s32 	%r18, %r204, %r1;
	add.s32 	%r84, %r18, %r215;
	mul.wide.u32 	%rd14, %r84, 24;
	add.s64 	%rd15, %rd1, %rd14;
	ld.global.f64 	%fd5, [%rd15];
	ld.global.f64 	%fd6, [%rd15+8];
	ld.global.f64 	%fd7, [%rd15+16];
	st.shared.f64 	[%r86], %fd5;
	st.shared.f64 	[%r86+8], %fd6;
	st.shared.f64 	[%r86+16], %fd7;
	bar.sync 	0;
	cvt.u64.u32 	%rd16, %r18;
	setp.le.s64 	%p8, %rd9, %rd16;
	@%p8 bra 	$L__BB0_31;
	setp.lt.u32 	%p9, %r1, 4;
	mov.b32 	%r207, 0;
	@%p9 bra 	$L__BB0_21;
	mov.b32 	%r205, 0;
$L__BB0_12:
	.pragma "nounroll";
	add.s32 	%r20, %r205, %r18;
	cvt.u64.u32 	%rd17, %r20;
	setp.le.s64 	%p10, %rd9, %rd17;
	mov.u32 	%r89, sharedAtomList;
	mad.lo.s32 	%r21, %r205, 24, %r89;
	@%p10 bra 	$L__BB0_14;
	ld.shared.v2.f64 	{%fd8, %fd9}, [%r21];
	ld.shared.f64 	%fd10, [%r21+16];
	sub.f64 	%fd11, %fd1, %fd8;
	sub.f64 	%fd12, %fd2, %fd9;
	mul.f64 	%fd13, %fd12, %fd12;
	fma.rn.f64 	%fd14, %fd11, %fd11, %fd13;
	sub.f64 	%fd15, %fd3, %fd10;
	fma.rn.f64 	%fd16, %fd15, %fd15, %fd14;
	sqrt.rn.f64 	%fd17, %fd16;
	div.rn.f64 	%fd18, %fd17, %fd4;
	cvt.rzi.s32.f64 	%r90, %fd18;
	shl.b32 	%r91, %r90, 3;
	add.s32 	%r92, %r4, %r91;
	atom.shared.add.u64 	%rd18, [%r92], 1;
$L__BB0_14:
	add.s32 	%r93, %r20, 1;
	cvt.u64.u32 	%rd19, %r93;
	setp.le.s64 	%p11, %rd9, %rd19;
	@%p11 bra 	$L__BB0_16;
	ld.shared.f64 	%fd19, [%r21+24];
	ld.shared.v2.f64 	{%fd20, %fd21}, [%r21+32];
	sub.f64 	%fd22, %fd1, %fd19;
	sub.f64 	%fd23, %fd2, %fd20;
	mul.f64 	%fd24, %fd23, %fd23;
	fma.rn.f64 	%fd25, %fd22, %fd22, %fd24;
	sub.f64 	%fd26, %fd3, %fd21;
	fma.rn.f64 	%fd27, %fd26, %fd26, %fd25;
	sqrt.rn.f64 	%fd28, %fd27;
	div.rn.f64 	%fd29, %fd28, %fd4;
	cvt.rzi.s32.f64 	%r94, %fd29;
	shl.b32 	%r95, %r94, 3;
	add.s32 	%r96, %r4, %r95;
	atom.shared.add.u64 	%rd20, [%r96], 1;
$L__BB0_16:
	add.s32 	%r97, %r20, 2;
	cvt.u64.u32 	%rd21, %r97;
	setp.le.s64 	%p12, %rd9, %rd21;
	@%p12 bra 	$L__BB0_18;
	ld.shared.v2.f64 	{%fd30, %fd31}, [%r21+48];
	ld.shared.f64 	%fd32, [%r21+64];
	sub.f64 	%fd33, %fd1, %fd30;
	sub.f64 	%fd34, %fd2, %fd31;
	mul.f64 	%fd35, %fd34, %fd34;
	fma.rn.f64 	%fd36, %fd33, %fd33, %fd35;
	sub.f64 	%fd37, %fd3, %fd32;
	fma.rn.f64 	%fd38, %fd37, %fd37, %fd36;
	sqrt.rn.f64 	%fd39, %fd38;
	div.rn.f64 	%fd40, %fd39, %fd4;
	cvt.rzi.s32.f64 	%r98, %fd40;
	shl.b32 	%r99, %r98, 3;
	add.s32 	%r100, %r4, %r99;
	atom.shared.add.u64 	%rd22, [%r100], 1;
$L__BB0_18:
	add.s32 	%r101, %r20, 3;
	cvt.u64.u32 	%rd23, %r101;
	setp.le.s64 	%p13, %rd9, %rd23;
	@%p13 bra 	$L__BB0_20;
	ld.shared.f64 	%fd41, [%r21+72];
	ld.shared.v2.f64 	{%fd42, %fd43}, [%r21+80];
	sub.f64 	%fd44, %fd1, %fd41;
	sub.f64 	%fd45, %fd2, %fd42;
	mul.f64 	%fd46, %fd45, %fd45;
	fma.rn.f64 	%fd47, %fd44, %fd44, %fd46;
	sub.f64 	%fd48, %fd3, %fd43;
	fma.rn.f64 	%fd49, %fd48, %fd48, %fd47;
	sqrt.rn.f64 	%fd50, %fd49;
	div.rn.f64 	%fd51, %fd50, %fd4;
	cvt.rzi.s32.f64 	%r102, %fd51;
	shl.b32 	%r103, %r102, 3;
	add.s32 	%r104, %r4, %r103;
	atom.shared.add.u64 	%rd24, [%r104], 1;
$L__BB0_20:
	add.s32 	%r205, %r205, 4;
	and.b32  	%r207, %r1, 2044;
	setp.ne.s32 	%p14, %r205, %r207;
	@%p14 bra 	$L__BB0_12;
$L__BB0_21:
	and.b32  	%r105, %r1, 3;
	setp.eq.s32 	%p15, %r105, 0;
	@%p15 bra 	$L__BB0_31;
	setp.eq.s32 	%p16, %r105, 1;
	@%p16 bra 	$L__BB0_28;
	add.s32 	%r25, %r207, %r18;
	cvt.u64.u32 	%rd25, %r25;
	setp.le.s64 	%p17, %rd9, %rd25;
	@%p17 bra 	$L__BB0_25;
	mov.u32 	%r106, sharedAtomList;
	mad.lo.s32 	%r107, %r207, 24, %r106;
	ld.shared.f64 	%fd52, [%r107];
	ld.shared.f64 	%fd53, [%r107+8];
	ld.shared.f64 	%fd54, [%r107+16];
	sub.f64 	%fd55, %fd1, %fd52;
	sub.f64 	%fd56, %fd2, %fd53;
	mul.f64 	%fd57, %fd56, %fd56;
	fma.rn.f64 	%fd58, %fd55, %fd55, %fd57;
	sub.f64 	%fd59, %fd3, %fd54;
	fma.rn.f64 	%fd60, %fd59, %fd59, %fd58;
	sqrt.rn.f64 	%fd61, %fd60;
	div.rn.f64 	%fd62, %fd61, %fd4;
	cvt.rzi.s32.f64 	%r108, %fd62;
	shl.b32 	%r109, %r108, 3;
	add.s32 	%r110, %r4, %r109;
	atom.shared.add.u64 	%rd26, [%r110], 1;
$L__BB0_25:
	add.s32 	%r111, %r25, 1;
	cvt.u64.u32 	%rd27, %r111;
	setp.le.s64 	%p18, %rd9, %rd27;
	@%p18 bra 	$L__BB0_27;
	mov.u32 	%r112, sharedAtomList;
	mad.lo.s32 	%r113, %r207, 24, %r112;
	ld.shared.f64 	%fd63, [%r113+24];
	ld.shared.f64 	%fd64, [%r113+32];
	ld.shared.f64 	%fd65, [%r113+40];
	sub.f64 	%fd66, %fd1, %fd63;
	sub.f64 	%fd67, %fd2, %fd64;
	mul.f64 	%fd68, %fd67, %fd67;
	fma.rn.f64 	%fd69, %fd66, %fd66, %fd68;
	sub.f64 	%fd70, %fd3, %fd65;
	fma.rn.f64 	%fd71, %fd70, %fd70, %fd69;
	sqrt.rn.f64 	%fd72, %fd71;
	div.rn.f64 	%fd73, %fd72, %fd4;
	cvt.rzi.s32.f64 	%r114, %fd73;
	shl.b32 	%r115, %r114, 3;
	add.s32 	%r116, %r4, %r115;
	atom.shared.add.u64 	%rd28, [%r116], 1;
$L__BB0_27:
	add.s32 	%r207, %r207, 2;
$L__BB0_28:
	and.b32  	%r117, %r1, 1;
	setp.eq.b32 	%p19, %r117, 1;
	not.pred 	%p20, %p19;
	@%p20 bra 	$L__BB0_31;
	add.s32 	%r118, %r207, %r18;
	cvt.u64.u32 	%rd29, %r118;
	setp.le.s64 	%p21, %rd9, %rd29;
	@%p21 bra 	$L__BB0_31;
	mov.u32 	%r119, sharedAtomList;
	mad.lo.s32 	%r120, %r207, 24, %r119;
	ld.shared.f64 	%fd74, [%r120];
	ld.shared.f64 	%fd75, [%r120+8];
	ld.shared.f64 	%fd76, [%r120+16];
	sub.f64 	%fd77, %fd1, %fd74;
	sub.f64 	%fd78, %fd2, %fd75;
	mul.f64 	%fd79, %fd78, %fd78;
	fma.rn.f64 	%fd80, %fd77, %fd77, %fd79;
	sub.f64 	%fd81, %fd3, %fd76;
	fma.rn.f64 	%fd82, %fd81, %fd81, %fd80;
	sqrt.rn.f64 	%fd83, %fd82;
	div.rn.f64 	%fd84, %fd83, %fd4;
	cvt.rzi.s32.f64 	%r121, %fd84;
	shl.b32 	%r122, %r121, 3;
	add.s32 	%r123, %r4, %r122;
	atom.shared.add.u64 	%rd30, [%r123], 1;
$L__BB0_31:
	bar.sync 	0;
	add.s32 	%r204, %r204, 1;
	setp.ne.s32 	%p22, %r204, %r16;
	@%p22 bra 	$L__BB0_9;
$L__BB0_32:
	mov.u32 	%r125, sharedAtomList;
	mad.lo.s32 	%r126, %r215, 24, %r125;
	st.shared.f64 	[%r126], %fd1;
	st.shared.f64 	[%r126+8], %fd2;
	st.shared.f64 	[%r126+16], %fd3;
	and.b32  	%r127, %r1, 1;
	setp.eq.b32 	%p23, %r127, 1;
	not.pred 	%p24, %p23;
	shr.u32 	%r128, %r1, 1;
	setp.ge.u32 	%p25, %r215, %r128;
	and.pred  	%p26, %p24, %p25;
	selp.s32 	%r129, -1, 0, %p26;
	add.s32 	%r29, %r128, %r129;
	add.s32 	%r130, %r5, %r215;
	cvt.u64.u32 	%rd31, %r130;
	setp.le.s64 	%p27, %rd9, %rd31;
	setp.lt.s32 	%p28, %r29, 1;
	or.pred  	%p29, %p27, %p28;
	@%p29 bra 	$L__BB0_54;
	add.s32 	%r30, %r215, 1;
	and.b32  	%r31, %r29, 3;
	setp.lt.u32 	%p30, %r29, 4;
	mov.b32 	%r211, 0;
	@%p30 bra 	$L__BB0_44;
	and.b32  	%r211, %r29, 2147483644;
	neg.s32 	%r209, %r211;
	add.s32 	%r208, %r215, 4;
$L__BB0_35:
	.pragma "nounroll";
	add.s32 	%r37, %r208, -2;
	add.s32 	%r132, %r208, -3;
	rem.u32 	%r38, %r132, %r1;
	add.s32 	%r133, %r38, %r5;
	cvt.u64.u32 	%rd32, %r133;
	setp.le.s64 	%p31, %rd9, %rd32;
	@%p31 bra 	$L__BB0_37;
	mad.lo.s32 	%r135, %r38, 24, %r125;
	ld.shared.f64 	%fd85, [%r135];
	ld.shared.f64 	%fd86, [%r135+8];
	ld.shared.f64 	%fd87, [%r135+16];
	sub.f64 	%fd88, %fd1, %fd85;
	sub.f64 	%fd89, %fd2, %fd86;
	mul.f64 	%fd90, %fd89, %fd89;
	fma.rn.f64 	%fd91, %fd88, %fd88, %fd90;
	sub.f64 	%fd92, %fd3, %fd87;
	fma.rn.f64 	%fd93, %fd92, %fd92, %fd91;
	sqrt.rn.f64 	%fd94, %fd93;
	div.rn.f64 	%fd95, %fd94, %fd4;
	cvt.rzi.s32.f64 	%r136, %fd95;
	shl.b32 	%r137, %r136, 3;
	add.s32 	%r138, %r4, %r137;
	atom.shared.add.u64 	%rd33, [%r138], 1;
$L__BB0_37:
	rem.u32 	%r39, %r37, %r1;
	add.s32 	%r139, %r39, %r5;
	cvt.u64.u32 	%rd34, %r139;
	setp.le.s64 	%p32, %rd9, %rd34;
	@%p32 bra 	$L__BB0_39;
	mad.lo.s32 	%r141, %r39, 24, %r125;
	ld.shared.f64 	%fd96, [%r141];
	ld.shared.f64 	%fd97, [%r141+8];
	ld.shared.f64 	%fd98, [%r141+16];
	sub.f64 	%fd99, %fd1, %fd96;
	sub.f64 	%fd100, %fd2, %fd97;
	mul.f64 	%fd101, %fd100, %fd100;
	fma.rn.f64 	%fd102, %fd99, %fd99, %fd101;
	sub.f64 	%fd103, %fd3, %fd98;
	fma.rn.f64 	%fd104, %fd103, %fd103, %fd102;
	sqrt.rn.f64 	%fd105, %fd104;
	div.rn.f64 	%fd106, %fd105, %fd4;
	cvt.rzi.s32.f64 	%r142, %fd106;
	shl.b32 	%r143, %r142, 3;
	add.s32 	%r144, %r4, %r143;
	atom.shared.add.u64 	%rd35, [%r144], 1;
$L__BB0_39:
	add.s32 	%r145, %r37, 1;
	rem.u32 	%r40, %r145, %r1;
	add.s32 	%r146, %r40, %r5;
	cvt.u64.u32 	%rd36, %r146;
	setp.le.s64 	%p33, %rd9, %rd36;
	@%p33 bra 	$L__BB0_41;
	mad.lo.s32 	%r148, %r40, 24, %r125;
	ld.shared.f64 	%fd107, [%r148];
	ld.shared.f64 	%fd108, [%r148+8];
	ld.shared.f64 	%fd109, [%r148+16];
	sub.f64 	%fd110, %fd1, %fd107;
	sub.f64 	%fd111, %fd2, %fd108;
	mul.f64 	%fd112, %fd111, %fd111;
	fma.rn.f64 	%fd113, %fd110, %fd110, %fd112;
	sub.f64 	%fd114, %fd3, %fd109;
	fma.rn.f64 	%fd115, %fd114, %fd114, %fd113;
	sqrt.rn.f64 	%fd116, %fd115;
	div.rn.f64 	%fd117, %fd116, %fd4;
	cvt.rzi.s32.f64 	%r149, %fd117;
	shl.b32 	%r150, %r149, 3;
	add.s32 	%r151, %r4, %r150;
	atom.shared.add.u64 	%rd37, [%r151], 1;
$L__BB0_41:
	rem.u32 	%r41, %r208, %r1;
	add.s32 	%r152, %r41, %r5;
	cvt.u64.u32 	%rd38, %r152;
	setp.le.s64 	%p34, %rd9, %rd38;
	@%p34 bra 	$L__BB0_43;
	mad.lo.s32 	%r154, %r41, 24, %r125;
	ld.shared.f64 	%fd118, [%r154];
	ld.shared.f64 	%fd119, [%r154+8];
	ld.shared.f64 	%fd120, [%r154+16];
	sub.f64 	%fd121, %fd1, %fd118;
	sub.f64 	%fd122, %fd2, %fd119;
	mul.f64 	%fd123, %fd122, %fd122;
	fma.rn.f64 	%fd124, %fd121, %fd121, %fd123;
	sub.f64 	%fd125, %fd3, %fd120;
	fma.rn.f64 	%fd126, %fd125, %fd125, %fd124;
	sqrt.rn.f64 	%fd127, %fd126;
	div.rn.f64 	%fd128, %fd127, %fd4;
	cvt.rzi.s32.f64 	%r155, %fd128;
	shl.b32 	%r156, %r155, 3;
	add.s32 	%r157, %r4, %r156;
	atom.shared.add.u64 	%rd39, [%r157], 1;
$L__BB0_43:
	add.s32 	%r209, %r209, 4;
	add.s32 	%r208, %r208, 4;
	setp.ne.s32 	%p35, %r209, 0;
	@%p35 bra 	$L__BB0_35;
$L__BB0_44:
	setp.eq.s32 	%p36, %r31, 0;
	@%p36 bra 	$L__BB0_54;
	setp.eq.s32 	%p37, %r31, 1;
	@%p37 bra 	$L__BB0_51;
	add.s32 	%r45, %r30, %r211;
	rem.u32 	%r46, %r45, %r1;
	add.s32 	%r158, %r46, %r5;
	cvt.u64.u32 	%rd40, %r158;
	setp.le.s64 	%p38, %rd9, %rd40;
	@%p38 bra 	$L__BB0_48;
	mad.lo.s32 	%r160, %r46, 24, %r125;
	ld.shared.f64 	%fd129, [%r160];
	ld.shared.f64 	%fd130, [%r160+8];
	ld.shared.f64 	%fd131, [%r160+16];
	sub.f64 	%fd132, %fd1, %fd129;
	sub.f64 	%fd133, %fd2, %fd130;
	mul.f64 	%fd134, %fd133, %fd133;
	fma.rn.f64 	%fd135, %fd132, %fd132, %fd134;
	sub.f64 	%fd136, %fd3, %fd131;
	fma.rn.f64 	%fd137, %fd136, %fd136, %fd135;
	sqrt.rn.f64 	%fd138, %fd137;
	div.rn.f64 	%fd139, %fd138, %fd4;
	cvt.rzi.s32.f64 	%r161, %fd139;
	shl.b32 	%r162, %r161, 3;
	add.s32 	%r163, %r4, %r162;
	atom.shared.add.u64 	%rd41, [%r163], 1;
$L__BB0_48:
	add.s32 	%r164, %r45, 1;
	rem.u32 	%r47, %r164, %r1;
	add.s32 	%r165, %r47, %r5;
	cvt.u64.u32 	%rd42, %r165;
	setp.le.s64 	%p39, %rd9, %rd42;
	@%p39 bra 	$L__BB0_50;
	mad.lo.s32 	%r167, %r47, 24, %r125;
	ld.shared.f64 	%fd140, [%r167];
	ld.shared.f64 	%fd141, [%r167+8];
	ld.shared.f64 	%fd142, [%r167+16];
	sub.f64 	%fd143, %fd1, %fd140;
	sub.f64 	%fd144, %fd2, %fd141;
	mul.f64 	%fd145, %fd144, %fd144;
	fma.rn.f64 	%fd146, %fd143, %fd143, %fd145;
	sub.f64 	%fd147, %fd3, %fd142;
	fma.rn.f64 	%fd148, %fd147, %fd147, %fd146;
	sqrt.rn.f64 	%fd149, %fd148;
	div.rn.f64 	%fd150, %fd149, %fd4;
	cvt.rzi.s32.f64 	%r168, %fd150;
	shl.b32 	%r169, %r168, 3;
	add.s32 	%r170, %r4, %r169;
	atom.shared.add.u64 	%rd43, [%r170], 1;
$L__BB0_50:
	add.s32 	%r211, %r211, 2;
$L__BB0_51:
	and.b32  	%r171, %r29, 1;
	setp.eq.b32 	%p40, %r171, 1;
	not.pred 	%p41, %p40;
	@%p41 bra 	$L__BB0_54;
	add.s32 	%r172, %r30, %r211;
	rem.u32 	%r50, %r172, %r1;
	add.s32 	%r173, %r50, %r5;
	cvt.u64.u32 	%rd44, %r173;
	setp.le.s64 	%p42, %rd9, %rd44;
	@%p42 bra 	$L__BB0_54;
	mad.lo.s32 	%r175, %r50, 24, %r125;
	ld.shared.f64 	%fd151, [%r175];
	ld.shared.f64 	%fd152, [%r175+8];
	ld.shared.f64 	%fd153, [%r175+16];
	sub.f64 	%fd154, %fd1, %fd151;
	sub.f64 	%fd155, %fd2, %fd152;
	mul.f64 	%fd156, %fd155, %fd155;
	fma.rn.f64 	%fd157, %fd154, %fd154, %fd156;
	sub.f64 	%fd158, %fd3, %fd153;
	fma.rn.f64 	%fd159, %fd158, %fd158, %fd157;
	sqrt.rn.f64 	%fd160, %fd159;
	div.rn.f64 	%fd161, %fd160, %fd4;
	cvt.rzi.s32.f64 	%r176, %fd161;
	shl.b32 	%r177, %r176, 3;
	add.s32 	%r178, %r4, %r177;
	atom.shared.add.u64 	%rd45, [%r178], 1;
$L__BB0_54:
	setp.ge.s32 	%p43, %r215, %r63;
	bar.sync 	0;
	@%p43 bra 	$L__BB0_61;
	ld.param.u64 	%rd65, [_Z16PDH_baseline_gpuP10hist_entryP8atomdescdxi_param_0];
	cvta.to.global.u64 	%rd3, %rd65;
	add.s32 	%r179, %r215, %r1;
	max.s32 	%r180, %r63, %r179;
	setp.lt.s32 	%p44, %r179, %r63;
	selp.u32 	%r181, 1, 0, %p44;
	add.s32 	%r182, %r179, %r181;
	sub.s32 	%r183, %r180, %r182;
	div.u32 	%r184, %r183, %r1;
	add.s32 	%r51, %r184, %r181;
	and.b32  	%r185, %r51, 3;
	setp.eq.s32 	%p45, %r185, 3;
	@%p45 bra 	$L__BB0_58;
	add.s32 	%r186, %r51, 1;
	and.b32  	%r187, %r186, 3;
	shl.b32 	%r188, %r215, 3;
	mad.lo.s32 	%r189, %r1, 24, %r188;
	add.s32 	%r213, %r125, %r189;
	shl.b32 	%r53, %r1, 3;
	mul.wide.u32 	%rd46, %r215, 8;
	add.s64 	%rd66, %rd3, %rd46;
	mul.wide.u32 	%rd5, %r1, 8;
	neg.s32 	%r212, %r187;
	mad.lo.s32 	%r215, %r1, %r187, %r215;
$L__BB0_57:
	.pragma "nounroll";
	ld.shared.u64 	%rd47, [%r213];
	atom.global.add.u64 	%rd48, [%rd66], %rd47;
	add.s32 	%r213, %r213, %r53;
	add.s64 	%rd66, %rd66, %rd5;
	add.s32 	%r212, %r212, 1;
	setp.ne.s32 	%p46, %r212, 0;
	@%p46 bra 	$L__BB0_57;
$L__BB0_58:
	setp.lt.u32 	%p47, %r51, 3;
	@%p47 bra 	$L__BB0_61;
	shl.b32 	%r194, %r1, 3;
$L__BB0_60:
	mul.wide.u32 	%rd49, %r215, 8;
	add.s64 	%rd50, %rd3, %rd49;
	shl.b32 	%r191, %r215, 3;
	add.s32 	%r192, %r4, %r191;
	ld.shared.u64 	%rd51, [%r192];
	atom.global.add.u64 	%rd52, [%rd50], %rd51;
	add.s32 	%r193, %r215, %r1;
	mul.wide.u32 	%rd53, %r193, 8;
	add.s64 	%rd54, %rd3, %rd53;
	add.s32 	%r195, %r192, %r194;
	ld.shared.u64 	%rd55, [%r195];
	atom.global.add.u64 	%rd56, [%rd54], %rd55;
	add.s32 	%r196, %r193, %r1;
	mul.wide.u32 	%rd57, %r196, 8;
	add.s64 	%rd58, %rd3, %rd57;
	add.s32 	%r197, %r195, %r194;
	ld.shared.u64 	%rd59, [%r197];
	atom.global.add.u64 	%rd60, [%rd58], %rd59;
	add.s32 	%r198, %r196, %r1;
	mul.wide.u32 	%rd61, %r198, 8;
	add.s64 	%rd62, %rd3, %rd61;
	add.s32 	%r199, %r197, %r194;
	ld.shared.u64 	%rd63, [%r199];
	atom.global.add.u64 	%rd64, [%rd62], %rd63;
	add.s32 	%r215, %r198, %r1;
	setp.lt.s32 	%p48, %r215, %r63;
	@%p48 bra 	$L__BB0_60;
$L__BB0_61:
	ret;

}


// ===== COMPILED SASS (sm_100) =====

	.target	sm_100

	.elftype	@"ET_EXEC"


//--------------------- .note.nv.tkinfo           --------------------------
	.section	.note.nv.tkinfo,"",@"SHT_NOTE"
	.sectionflags	@"SHF_NOTE_NV_TKINFO"
	.tkinfo
        /*0018*/ 	.word	0x00000002
        /*0030*/ 	.string	""
        /*0030*/ 	.string	"ptxas"
        /*0030*/ 	.string	"Cuda compilation tools, release 13.0, V13.0.88"
        /*0030*/ 	.string	"Build cuda_13.0.r13.0/compiler.36424714_0"
        /*0030*/ 	.string	"-arch sm_100 -m 64 "



//--------------------- .note.nv.cuinfo           --------------------------
	.section	.note.nv.cuinfo,"",@"SHT_NOTE"
	.sectionflags	@"SHF_NOTE_NV_CUINFO"
        /*0018*/ 	.short	0x0002
        /*001a*/ 	.short	0x0064
        /*001c*/ 	.short	0x0082
	.zero		2


//--------------------- .nv.info                  --------------------------
	.section	.nv.info,"",@"SHT_CUDA_INFO"
	.align	4


	//----- nvinfo : EIATTR_REGCOUNT
	.align		4
        /*0000*/ 	.byte	0x04, 0x2f
        /*0002*/ 	.short	(.L_1 - .L_0)
	.align		4
.L_0:
        /*0004*/ 	.word	index@(_Z16PDH_baseline_gpuP10hist_entryP8atomdescdxi)
        /*0008*/ 	.word	0x00000025


	//----- nvinfo : EIATTR_FRAME_SIZE
	.align		4
.L_1:
        /*000c*/ 	.byte	0x04, 0x11
        /*000e*/ 	.short	(.L_3 - .L_2)
	.align		4
.L_2:
        /*0010*/ 	.word	index@($__internal_1_$__cuda_sm20_dsqrt_rn_f64_mediumpath_v1)
        /*0014*/ 	.word	0x00000000


	//----- nvinfo : EIATTR_FRAME_SIZE
	.align		4
.L_3:
        /*0018*/ 	.byte	0x04, 0x11
        /*001a*/ 	.short	(.L_5 - .L_4)
	.align		4
.L_4:
        /*001c*/ 	.word	index@($__internal_0_$__cuda_sm20_div_rn_f64_full)
        /*0020*/ 	.word	0x00000000


	//----- nvinfo : EIATTR_FRAME_SIZE
	.align		4
.L_5:
        /*0024*/ 	.byte	0x04, 0x11
        /*0026*/ 	.short	(.L_7 - .L_6)
	.align		4
.L_6:
        /*0028*/ 	.word	index@(_Z16PDH_baseline_gpuP10hist_entryP8atomdescdxi)
        /*002c*/ 	.word	0x00000000


	//----- nvinfo : EIATTR_MIN_STACK_SIZE
	.align		4
.L_7:
        /*0030*/ 	.byte	0x04, 0x12
        /*0032*/ 	.short	(.L_9 - .L_8)
	.align		4
.L_8:
        /*0034*/ 	.word	index@(_Z16PDH_baseline_gpuP10hist_entryP8atomdescdxi)
        /*0038*/ 	.word	0x00000000
.L_9:


//--------------------- .nv.compat                --------------------------
	.section	.nv.compat,"",@"SHT_CUDA_COMPAT_INFO"
	.align	4
        /*0000*/ 	.byte	0x02, 0x09, 0x00, 0x00, 0x02, 0x02, 0x01, 0x00, 0x02, 0x05, 0x05, 0x00, 0x03, 0x07, 0x01, 0x01
        /*0010*/ 	.byte	0x02, 0x03, 0x00, 0x00, 0x02, 0x06, 0x01, 0x00, 0x04, 0x0b, 0x08, 0x00, 0x01, 0x00, 0x00, 0x00
        /*0020*/ 	.byte	0x00, 0x00, 0x00, 0x00


//--------------------- .nv.info._Z16PDH_baseline_gpuP10hist_entryP8atomdescdxi --------------------------
	.section	.nv.info._Z16PDH_baseline_gpuP10hist_entryP8atomdescdxi,"",@"SHT_CUDA_INFO"
	.sectionflags	@""
	.align	4


	//----- nvinfo : EIATTR_CUDA_API_VERSION
	.align		4
        /*0000*/ 	.byte	0x04, 0x37
        /*0002*/ 	.short	(.L_11 - .L_10)
.L_10:
        /*0004*/ 	.word	0x00000082


	//----- nvinfo : EIATTR_KPARAM_INFO
	.align		4
.L_11:
        /*0008*/ 	.byte	0x04, 0x17
        /*000a*/ 	.short	(.L_13 - .L_12)
.L_12:
        /*000c*/ 	.word	0x00000000
        /*0010*/ 	.short	0x0004
        /*0012*/ 	.short	0x0020
        /*0014*/ 	.byte	0x00, 0xf0, 0x11, 0x00


	//----- nvinfo : EIATTR_KPARAM_INFO
	.align		4
.L_13:
        /*0018*/ 	.byte	0x04, 0x17
        /*001a*/ 	.short	(.L_15 - .L_14)
.L_14:
        /*001c*/ 	.word	0x00000000
        /*0020*/ 	.short	0x0003
        /*0022*/ 	.short	0x0018
        /*0024*/ 	.byte	0x00, 0xf0, 0x21, 0x00


	//----- nvinfo : EIATTR_KPARAM_INFO
	.align		4
.L_15:
        /*0028*/ 	.byte	0x04, 0x17
        /*002a*/ 	.short	(.L_17 - .L_16)
.L_16:
        /*002c*/ 	.word	0x00000000
        /*0030*/ 	.short	0x0002
        /*0032*/ 	.short	0x0010
        /*0034*/ 	.byte	0x00, 0xf0, 0x21, 0x00


	//----- nvinfo : EIATTR_KPARAM_INFO
	.align		4
.L_17:
        /*0038*/ 	.byte	0x04, 0x17
        /*003a*/ 	.short	(.L_19 - .L_18)
.L_18:
        /*003c*/ 	.word	0x00000000
        /*0040*/ 	.short	0x0001
        /*0042*/ 	.short	0x0008
        /*0044*/ 	.byte	0x00, 0xf5, 0x21, 0x00


	//----- nvinfo : EIATTR_KPARAM_INFO
	.align		4
.L_19:
        /*0048*/ 	.byte	0x04, 0x17
        /*004a*/ 	.short	(.L_21 - .L_20)
.L_20:
        /*004c*/ 	.word	0x00000000
        /*0050*/ 	.short	0x0000
        /*0052*/ 	.short	0x0000
        /*0054*/ 	.byte	0x00, 0xf5, 0x21, 0x00


	//----- nvinfo : EIATTR_SPARSE_MMA_MASK
	.align		4
.L_21:
        /*0058*/ 	.byte	0x03, 0x50
        /*005a*/ 	.short	0x0000


	//----- nvinfo : EIATTR_MAXREG_COUNT
	.align		4
        /*005c*/ 	.byte	0x03, 0x1b
        /*005e*/ 	.short	0x00ff


	//----- nvinfo : EIATTR_NUM_BARRIERS
	.align		4
        /*0060*/ 	.byte	0x02, 0x4c
        /*0062*/ 	.byte	0x01
	.zero		1


	//----- nvinfo : EIATTR_MERCURY_ISA_VERSION
	.align		4
        /*0064*/ 	.byte	0x03, 0x5f
        /*0066*/ 	.short	0x0101


	//----- nvinfo : EIATTR_VRC_CTA_INIT_COUNT
	.align		4
        /*0068*/ 	.byte	0x02, 0x4a
	.zero		1
	.zero		1


	//----- nvinfo : EIATTR_EXIT_INSTR_OFFSETS
	.align		4
        /*006c*/ 	.byte	0x04, 0x1c
        /*006e*/ 	.short	(.L_23 - .L_22)


	//   ....[0]....
.L_22:
        /*0070*/ 	.word	0x00004ff0


	//   ....[1]....
        /*0074*/ 	.word	0x00005310


	//   ....[2]....
        /*0078*/ 	.word	0x000054a0


	//----- nvinfo : EIATTR_CRS_STACK_SIZE
	.align		4
.L_23:
        /*007c*/ 	.byte	0x04, 0x1e
        /*007e*/ 	.short	(.L_25 - .L_24)
.L_24:
        /*0080*/ 	.word	0x00000000


	//----- nvinfo : EIATTR_CBANK_PARAM_SIZE
	.align		4
.L_25:
        /*0084*/ 	.byte	0x03, 0x19
        /*0086*/ 	.short	0x0024


	//----- nvinfo : EIATTR_PARAM_CBANK
	.align		4
        /*0088*/ 	.byte	0x04, 0x0a
        /*008a*/ 	.short	(.L_27 - .L_26)
	.align		4
.L_26:
        /*008c*/ 	.word	index@(.nv.constant0._Z16PDH_baseline_gpuP10hist_entryP8atomdescdxi)
        /*0090*/ 	.short	0x0380
        /*0092*/ 	.short	0x0024


	//----- nvinfo : EIATTR_SW_WAR
	.align		4
.L_27:
        /*0094*/ 	.byte	0x04, 0x36
        /*0096*/ 	.short	(.L_29 - .L_28)
.L_28:
        /*0098*/ 	.word	0x00000008
.L_29:


//--------------------- .nv.callgraph             --------------------------
	.section	.nv.callgraph,"",@"SHT_CUDA_CALLGRAPH"
	.align	4
	.sectionentsize	8
	.align		4
        /*0000*/ 	.word	0x00000000
	.align		4
        /*0004*/ 	.word	0xffffffff
	.align		4
        /*0008*/ 	.word	0x00000000
	.align		4
        /*000c*/ 	.word	0xfffffffe
	.align		4
        /*0010*/ 	.word	0x00000000
	.align		4
        /*0014*/ 	.word	0xfffffffd
	.align		4
        /*0018*/ 	.word	0x00000000
	.align		4
        /*001c*/ 	.word	0xfffffffc


//--------------------- .text._Z16PDH_baseline_gpuP10hist_entryP8atomdescdxi --------------------------
	.section	.text._Z16PDH_baseline_gpuP10hist_entryP8atomdescdxi,"ax",@progbits
	.align	128
        .global         _Z16PDH_baseline_gpuP10hist_entryP8atomdescdxi
        .type           _Z16PDH_baseline_gpuP10hist_entryP8atomdescdxi,@function
        .size           _Z16PDH_baseline_gpuP10hist_entryP8atomdescdxi,(.L_x_121 - _Z16PDH_baseline_gpuP10hist_entryP8atomdescdxi)
        .other          _Z16PDH_baseline_gpuP10hist_entryP8atomdescdxi,@"STO_CUDA_ENTRY STV_DEFAULT"
_Z16PDH_baseline_gpuP10hist_entryP8atomdescdxi:
.text._Z16PDH_baseline_gpuP10hist_entryP8atomdescdxi:
[----:B------:R-:W-:Y:S01]  /*0000*/  LDC R1, c[0x0][0x37c] ;  /* 0x0000df00ff017b82 */ /* 0x000fe20000000800 */
[----:B------:R-:W0:Y:S01]  /*0010*/  S2R R17, SR_TID.X ;  /* 0x0000000000117919 */ /* 0x000e220000002100 */
[----:B------:R-:W0:Y:S06]  /*0020*/  LDCU UR7, c[0x0][0x3a0] ;  /* 0x00007400ff0777ac */ /* 0x000e2c0008000800 */
[----:B------:R-:W1:Y:S01]  /*0030*/  S2UR UR5, SR_CgaCtaId ;  /* 0x00000000000579c3 */ /* 0x000e620000008800 */
[----:B------:R-:W-:Y:S01]  /*0040*/  BSSY.RECONVERGENT B0, `(.L_x_0) ;  /* 0x0000043000007945 */ /* 0x000fe20003800200 */
[----:B------:R-:W2:Y:S01]  /*0050*/  LDCU UR12, c[0x0][0x360] ;  /* 0x00006c00ff0c77ac */ /* 0x000ea20008000800 */
[----:B------:R-:W-:-:S05]  /*0060*/  UMOV UR4, 0x400 ;  /* 0x0000040000047882 */ /* 0x000fca0000000000 */
[----:B------:R-:W3:Y:S01]  /*0070*/  S2UR UR6, SR_CTAID.X ;  /* 0x00000000000679c3 */ /* 0x000ee20000002500 */
[----:B------:R-:W4:Y:S01]  /*0080*/  LDCU.64 UR10, c[0x0][0x358] ;  /* 0x00006b00ff0a77ac */ /* 0x000f220008000a00 */
[----:B-1----:R-:W-:-:S04]  /*0090*/  ULEA UR5, UR5, UR4, 0x18 ;  /* 0x0000000405057291 */ /* 0x002fc8000f8ec0ff */
[----:B--2---:R-:W-:Y:S01]  /*00a0*/  UIMAD UR14, UR12, 0x18, UR5 ;  /* 0x000000180c0e78a4 */ /* 0x004fe2000f8e0205 */
[----:B0-----:R-:W-:Y:S01]  /*00b0*/  ISETP.GE.AND P0, PT, R17, UR7, PT ;  /* 0x0000000711007c0c */ /* 0x001fe2000bf06270 */
[----:B---3--:R-:W-:-:S06]  /*00c0*/  UIMAD UR13, UR12, UR6, URZ ;  /* 0x000000060c0d72a4 */ /* 0x008fcc000f8e02ff */
[----:B------:R-:W-:-:S06]  /*00d0*/  VIADD R5, R17, UR13 ;  /* 0x0000000d11057c36 */ /* 0x000fcc0008000000 */
[----:B----4-:R-:W-:Y:S05]  /*00e0*/  @P0 BRA `(.L_x_1) ;  /* 0x0000000000e00947 */ /* 0x010fea0003800000 */
[----:B------:R-:W0:Y:S01]  /*00f0*/  I2F.U32.RP R6, UR12 ;  /* 0x0000000c00067d06 */ /* 0x000e220008209000 */
[----:B------:R-:W-:Y:S01]  /*0100*/  IADD3 R0, PT, PT, R17, UR12, RZ ;  /* 0x0000000c11007c10 */ /* 0x000fe2000fffe0ff */
[----:B------:R-:W-:Y:S01]  /*0110*/  BSSY.RECONVERGENT B1, `(.L_x_2) ;  /* 0x0000026000017945 */ /* 0x000fe20003800200 */
[----:B------:R-:W-:Y:S02]  /*0120*/  ISETP.NE.U32.AND P2, PT, RZ, UR12, PT ;  /* 0x0000000cff007c0c */ /* 0x000fe4000bf45070 */
[C---:B------:R-:W-:Y:S02]  /*0130*/  ISETP.GE.U32.AND P0, PT, R0.reuse, UR7, PT ;  /* 0x0000000700007c0c */ /* 0x040fe4000bf06070 */
[----:B------:R-:W-:Y:S02]  /*0140*/  VIMNMX.U32 R7, PT, PT, R0, UR7, !PT ;  /* 0x0000000700077c48 */ /* 0x000fe4000ffe0000 */
[----:B------:R-:W-:-:S04]  /*0150*/  SEL R4, RZ, 0x1, P0 ;  /* 0x00000001ff047807 */ /* 0x000fc80000000000 */
[----:B------:R-:W-:Y:S01]  /*0160*/  IADD3 R7, PT, PT, R7, -R0, -R4 ;  /* 0x8000000007077210 */ /* 0x000fe20007ffe804 */
[----:B0-----:R-:W0:Y:S02]  /*0170*/  MUFU.RCP R6, R6 ;  /* 0x0000000600067308 */ /* 0x001e240000001000 */
[----:B0-----:R-:W-:-:S06]  /*0180*/  VIADD R2, R6, 0xffffffe ;  /* 0x0ffffffe06027836 */ /* 0x001fcc0000000000 */
[----:B------:R0:W1:Y:S02]  /*0190*/  F2I.FTZ.U32.TRUNC.NTZ R3, R2 ;  /* 0x0000000200037305 */ /* 0x000064000021f000 */
[----:B0-----:R-:W-:Y:S02]  /*01a0*/  IMAD.MOV.U32 R2, RZ, RZ, RZ ;  /* 0x000000ffff027224 */ /* 0x001fe400078e00ff */
[----:B-1----:R-:W-:-:S04]  /*01b0*/  IMAD.MOV R9, RZ, RZ, -R3 ;  /* 0x000000ffff097224 */ /* 0x002fc800078e0a03 */
[----:B------:R-:W-:-:S04]  /*01c0*/  IMAD R9, R9, UR12, RZ ;  /* 0x0000000c09097c24 */ /* 0x000fc8000f8e02ff */
[----:B------:R-:W-:-:S06]  /*01d0*/  IMAD.HI.U32 R6, R3, R9, R2 ;  /* 0x0000000903067227 */ /* 0x000fcc00078e0002 */
[----:B------:R-:W-:-:S04]  /*01e0*/  IMAD.HI.U32 R3, R6, R7, RZ ;  /* 0x0000000706037227 */ /* 0x000fc800078e00ff */
[----:B------:R-:W-:-:S04]  /*01f0*/  IMAD.MOV R0, RZ, RZ, -R3 ;  /* 0x000000ffff007224 */ /* 0x000fc800078e0a03 */
[----:B------:R-:W-:-:S05]  /*0200*/  IMAD R7, R0, UR12, R7 ;  /* 0x0000000c00077c24 */ /* 0x000fca000f8e0207 */
[----:B------:R-:W-:-:S13]  /*0210*/  ISETP.GE.U32.AND P0, PT, R7, UR12, PT ;  /* 0x0000000c07007c0c */ /* 0x000fda000bf06070 */
[----:B------:R-:W-:Y:S01]  /*0220*/  @P0 VIADD R7, R7, -UR12 ;  /* 0x8000000c07070c36 */ /* 0x000fe20008000000 */
[----:B------:R-:W-:-:S04]  /*0230*/  @P0 IADD3 R3, PT, PT, R3, 0x1, RZ ;  /* 0x0000000103030810 */ /* 0x000fc80007ffe0ff */
[----:B------:R-:W-:-:S13]  /*0240*/  ISETP.GE.U32.AND P1, PT, R7, UR12, PT ;  /* 0x0000000c07007c0c */ /* 0x000fda000bf26070 */
[----:B------:R-:W-:Y:S01]  /*0250*/  @P1 VIADD R3, R3, 0x1 ;  /* 0x0000000103031836 */ /* 0x000fe20000000000 */
[----:B------:R-:W-:-:S05]  /*0260*/  @!P2 LOP3.LUT R3, RZ, UR12, RZ, 0x33, !PT ;  /* 0x0000000cff03ac12 */ /* 0x000fca000f8e33ff */
[----:B------:R-:W-:-:S05]  /*0270*/  IMAD.IADD R2, R4, 0x1, R3 ;  /* 0x0000000104027824 */ /* 0x000fca00078e0203 */
[C---:B------:R-:W-:Y:S02]  /*0280*/  LOP3.LUT R0, R2.reuse, 0x3, RZ, 0xc0, !PT ;  /* 0x0000000302007812 */ /* 0x040fe400078ec0ff */
[----:B------:R-:W-:Y:S02]  /*0290*/  ISETP.GE.U32.AND P1, PT, R2, 0x3, PT ;  /* 0x000000030200780c */ /* 0x000fe40003f26070 */
[----:B------:R-:W-:Y:S01]  /*02a0*/  ISETP.NE.AND P0, PT, R0, 0x3, PT ;  /* 0x000000030000780c */ /* 0x000fe20003f05270 */
[----:B------:R-:W-:-:S12]  /*02b0*/  IMAD.MOV.U32 R0, RZ, RZ, R17 ;  /* 0x000000ffff007224 */ /* 0x000fd800078e0011 */
[----:B------:R-:W-:Y:S05]  /*02c0*/  @!P0 BRA `(.L_x_3) ;  /* 0x0000000000288947 */ /* 0x000fea0003800000 */
[----:B------:R-:W-:Y:S01]  /*02d0*/  IADD3 R2, PT, PT, R2, 0x1, RZ ;  /* 0x0000000102027810 */ /* 0x000fe20007ffe0ff */
[----:B------:R-:W-:Y:S02]  /*02e0*/  IMAD.MOV.U32 R3, RZ, RZ, RZ ;  /* 0x000000ffff037224 */ /* 0x000fe400078e00ff */
[----:B------:R-:W-:Y:S01]  /*02f0*/  IMAD.MOV.U32 R0, RZ, RZ, R17 ;  /* 0x000000ffff007224 */ /* 0x000fe200078e0011 */
[----:B------:R-:W-:-:S07]  /*0300*/  LOP3.LUT R4, R2, 0x3, RZ, 0xc0, !PT ;  /* 0x0000000302047812 */ /* 0x000fce00078ec0ff */
.L_x_4:
[C---:B------:R-:W-:Y:S01]  /*0310*/  LEA R2, R0.reuse, UR14, 0x3 ;  /* 0x0000000e00027c11 */ /* 0x040fe2000f8e18ff */
[----:B------:R-:W-:Y:S01]  /*0320*/  VIADD R3, R3, 0x1 ;  /* 0x0000000103037836 */ /* 0x000fe20000000000 */
[----:B------:R-:W-:-:S03]  /*0330*/  IADD3 R0, PT, PT, R0, UR12, RZ ;  /* 0x0000000c00007c10 */ /* 0x000fc6000fffe0ff */
[----:B------:R0:W-:Y:S01]  /*0340*/  STS.64 [R2], RZ ;  /* 0x000000ff02007388 */ /* 0x0001e20000000a00 */
[----:B------:R-:W-:-:S13]  /*0350*/  ISETP.NE.AND P0, PT, R3, R4, PT ;  /* 0x000000040300720c */ /* 0x000fda0003f05270 */
[----:B0-----:R-:W-:Y:S05]  /*0360*/  @P0 BRA `(.L_x_4) ;  /* 0xfffffffc00e80947 */ /* 0x001fea000383ffff */
.L_x_3:
[----:B------:R-:W-:Y:S05]  /*0370*/  BSYNC.RECONVERGENT B1 ;  /* 0x0000000000017941 */ /* 0x000fea0003800200 */
.L_x_2:
[----:B------:R-:W-:Y:S05]  /*0380*/  @!P1 BRA `(.L_x_1) ;  /* 0x0000000000389947 */ /* 0x000fea0003800000 */
.L_x_5:
[----:B0-----:R-:W-:Y:S01]  /*0390*/  LEA R6, R0, UR14, 0x3 ;  /* 0x0000000e00067c11 */ /* 0x001fe2000f8e18ff */
[----:B------:R-:W-:Y:S01]  /*03a0*/  IMAD.U32 R3, RZ, RZ, UR12 ;  /* 0x0000000cff037e24 */ /* 0x000fe2000f8e00ff */
[----:B------:R-:W-:Y:S01]  /*03b0*/  MOV R4, UR12 ;  /* 0x0000000c00047c02 */ /* 0x000fe20008000f00 */
[----:B------:R-:W-:Y:S02]  /*03c0*/  IMAD.U32 R7, RZ, RZ, UR12 ;  /* 0x0000000cff077e24 */ /* 0x000fe4000f8e00ff */
[----:B------:R-:W-:Y:S01]  /*03d0*/  IMAD R2, R3, 0x8, R6 ;  /* 0x0000000803027824 */ /* 0x000fe200078e0206 */
[----:B------:R0:W-:Y:S01]  /*03e0*/  STS.64 [R6], RZ ;  /* 0x000000ff06007388 */ /* 0x0001e20000000a00 */
[C---:B------:R-:W-:Y:S02]  /*03f0*/  IMAD R0, R7.reuse, 0x4, R0 ;  /* 0x0000000407007824 */ /* 0x040fe400078e0200 */
[----:B------:R-:W-:Y:S01]  /*0400*/  IMAD R3, R7, 0x8, R2 ;  /* 0x0000000807037824 */ /* 0x000fe200078e0202 */
[----:B------:R0:W-:Y:S02]  /*0410*/  STS.64 [R2], RZ ;  /* 0x000000ff02007388 */ /* 0x0001e40000000a00 */
[----:B------:R-:W-:Y:S01]  /*0420*/  ISETP.GE.AND P0, PT, R0, UR7, PT ;  /* 0x0000000700007c0c */ /* 0x000fe2000bf06270 */
[----:B------:R-:W-:Y:S01]  /*0430*/  IMAD R4, R4, 0x8, R3 ;  /* 0x0000000804047824 */ /* 0x000fe200078e0203 */
[----:B------:R0:W-:Y:S04]  /*0440*/  STS.64 [R3], RZ ;  /* 0x000000ff03007388 */ /* 0x0001e80000000a00 */
[----:B------:R0:W-:Y:S07]  /*0450*/  STS.64 [R4], RZ ;  /* 0x000000ff04007388 */ /* 0x0001ee0000000a00 */
[----:B------:R-:W-:Y:S05]  /*0460*/  @!P0 BRA `(.L_x_5) ;  /* 0xfffffffc00c88947 */ /* 0x000fea000383ffff */
.L_x_1:
[----:B------:R-:W-:Y:S05]  /*0470*/  BSYNC.RECONVERGENT B0 ;  /* 0x0000000000007941 */ /* 0x000fea0003800200 */
.L_x_0:
[----:B0-----:R-:W0:Y:S01]  /*0480*/  LDC.64 R2, c[0x0][0x388] ;  /* 0x0000e200ff027b82 */ /* 0x001e220000000a00 */
[----:B------:R-:W-:Y:S01]  /*0490*/  UMOV UR4, URZ ;  /* 0x000000ff00047c82 */ /* 0x000fe20008000000 */
[----:B0-----:R-:W-:-:S05]  /*04a0*/  IMAD.WIDE.U32 R2, R5, 0x18, R2 ;  /* 0x0000001805027825 */ /* 0x001fca00078e0002 */
[----:B------:R-:W-:-:S05]  /*04b0*/  IADD3 R3, PT, PT, R3, UR4, RZ ;  /* 0x0000000403037c10 */ /* 0x000fca000fffe0ff */
[----:B------:R0:W5:Y:S04]  /*04c0*/  LDG.E.64 R6, desc[UR10][R2.64] ;  /* 0x0000000a02067981 */ /* 0x000168000c1e1b00 */
[----:B------:R0:W5:Y:S04]  /*04d0*/  LDG.E.64 R8, desc[UR10][R2.64+0x8] ;  /* 0x0000080a02087981 */ /* 0x000168000c1e1b00 */
[----:B------:R0:W5:Y:S01]  /*04e0*/  LDG.E.64 R10, desc[UR10][R2.64+0x10] ;  /* 0x0000100a020a7981 */ /* 0x000162000c1e1b00 */
[----:B------:R-:W1:Y:S01]  /*04f0*/  LDCU UR16, c[0x0][0x370] ;  /* 0x00006e00ff1077ac */ /* 0x000e620008000800 */
[----:B------:R-:W2:Y:S01]  /*0500*/  LDC R5, c[0x0][0x394] ;  /* 0x0000e500ff057b82 */ /* 0x000ea20000000800 */
[----:B------:R-:W-:Y:S01]  /*0510*/  UIADD3 UR4, UPT, UPT, UR6, 0x1, URZ ;  /* 0x0000000106047890 */ /* 0x000fe2000fffe0ff */
[----:B------:R-:W3:Y:S03]  /*0520*/  LDCU UR15, c[0x0][0x390] ;  /* 0x00007200ff0f77ac */ /* 0x000ee60008000800 */
[----:B-1----:R-:W-:-:S09]  /*0530*/  UISETP.GE.U32.AND UP0, UPT, UR4, UR16, UPT ;  /* 0x000000100400728c */ /* 0x002fd2000bf06070 */
[----:B0--3--:R-:W-:Y:S05]  /*0540*/  BRA.U UP0, `(.L_x_6) ;  /* 0x0000002100487547 */ /* 0x009fea000b800000 */
[----:B------:R-:W-:Y:S01]  /*0550*/  IMAD.U32 R0, RZ, RZ, UR5 ;  /* 0x00000005ff007e24 */ /* 0x000fe2000f8e00ff */
[----:B------:R-:W-:-:S03]  /*0560*/  UMOV UR5, UR4 ;  /* 0x0000000400057c82 */ /* 0x000fc60008000000 */
[----:B------:R-:W-:-:S07]  /*0570*/  IMAD R0, R17, 0x18, R0 ;  /* 0x0000001811007824 */ /* 0x000fce00078e0200 */
.L_x_52:
[----:B0-----:R-:W0:Y:S01]  /*0580*/  LDC.64 R2, c[0x0][0x388] ;  /* 0x0000e200ff027b82 */ /* 0x001e220000000a00 */
[----:B------:R-:W-:Y:S01]  /*0590*/  UIMAD UR7, UR12, UR5, URZ ;  /* 0x000000050c0772a4 */ /* 0x000fe2000f8e02ff */
[----:B------:R-:W1:Y:S05]  /*05a0*/  LDCU.64 UR8, c[0x0][0x398] ;  /* 0x00007300ff0877ac */ /* 0x000e6a0008000a00 */
[----:B------:R-:W-:-:S04]  /*05b0*/  VIADD R13, R17, UR7 ;  /* 0x00000007110d7c36 */ /* 0x000fc80008000000 */
[----:B0-----:R-:W-:-:S05]  /*05c0*/  IMAD.WIDE.U32 R2, R13, 0x18, R2 ;  /* 0x000000180d027825 */ /* 0x001fca00078e0002 */
[----:B------:R-:W3:Y:S04]  /*05d0*/  LDG.E.64 R12, desc[UR10][R2.64] ;  /* 0x0000000a020c7981 */ /* 0x000ee8000c1e1b00 */
[----:B------:R-:W4:Y:S04]  /*05e0*/  LDG.E.64 R14, desc[UR10][R2.64+0x8] ;  /* 0x0000080a020e7981 */ /* 0x000f28000c1e1b00 */
[----:B------:R-:W2:Y:S01]  /*05f0*/  LDG.E.64 R18, desc[UR10][R2.64+0x10] ;  /* 0x0000100a02127981 */ /* 0x000ea2000c1e1b00 */
[----:B-1----:R-:W-:Y:S02]  /*0600*/  UISETP.GE.U32.AND UP0, UPT, UR7, UR8, UPT ;  /* 0x000000080700728c */ /* 0x002fe4000bf06070 */
[----:B------:R-:W-:-:S02]  /*0610*/  UIADD3 UR5, UPT, UPT, UR5, 0x1, URZ ;  /* 0x0000000105057890 */ /* 0x000fc4000fffe0ff */
[----:B------:R-:W-:Y:S02]  /*0620*/  UISETP.GE.AND.EX UP0, UPT, URZ, UR9, UPT, UP0 ;  /* 0x00000009ff00728c */ /* 0x000fe4000bf06300 */
[----:B------:R-:W-:Y:S01]  /*0630*/  UISETP.NE.AND UP1, UPT, UR5, UR16, UPT ;  /* 0x000000100500728c */ /* 0x000fe2000bf25270 */
[----:B---3--:R0:W-:Y:S04]  /*0640*/  STS.64 [R0], R12 ;  /* 0x0000000c00007388 */ /* 0x0081e80000000a00 */
[----:B----4-:R0:W-:Y:S04]  /*0650*/  STS.64 [R0+0x8], R14 ;  /* 0x0000080e00007388 */ /* 0x0101e80000000a00 */
[----:B--2---:R0:W-:Y:S01]  /*0660*/  STS.64 [R0+0x10], R18 ;  /* 0x0000101200007388 */ /* 0x0041e20000000a00 */
[----:B------:R-:W-:Y:S06]  /*0670*/  BAR.SYNC.DEFER_BLOCKING 0x0 ;  /* 0x0000000000007b1d */ /* 0x000fec0000010000 */
[----:B------:R-:W-:Y:S05]  /*0680*/  BRA.U UP0, `(.L_x_7) ;  /* 0x0000001d00f07547 */ /* 0x000fea000b800000 */
[----:B------:R-:W-:Y:S01]  /*0690*/  UISETP.GE.U32.AND UP0, UPT, UR12, 0x4, UPT ;  /* 0x000000040c00788c */ /* 0x000fe2000bf06070 */
[----:B------:R-:W-:-:S08]  /*06a0*/  UMOV UR4, URZ ;  /* 0x000000ff00047c82 */ /* 0x000fd00008000000 */
[----:B------:R-:W-:Y:S05]  /*06b0*/  BRA.U !UP0, `(.L_x_8) ;  /* 0x0000001108687547 */ /* 0x000fea000b800000 */
[----:B------:R-:W-:-:S05]  /*06c0*/  UMOV UR4, URZ ;  /* 0x000000ff00047c82 */ /* 0x000fca0008000000 */
.L_x_33:
[----:B------:R-:W1:Y:S01]  /*06d0*/  LDCU.64 UR18, c[0x0][0x398] ;  /* 0x00007300ff1277ac */ /* 0x000e620008000a00 */
[----:B------:R-:W2:Y:S01]  /*06e0*/  S2UR UR9, SR_CgaCtaId ;  /* 0x00000000000979c3 */ /* 0x000ea20000008800 */
[----:B------:R-:W-:Y:S01]  /*06f0*/  UIADD3 UR6, UPT, UPT, UR7, UR4, URZ ;  /* 0x0000000407067290 */ /* 0x000fe2000fffe0ff */
[----:B------:R-:W-:-:S03]  /*0700*/  UMOV UR8, 0x400 ;  /* 0x0000040000087882 */ /* 0x000fc60000000000 */
[----:B-1----:R-:W-:-:S04]  /*0710*/  UISETP.GE.U32.AND UP0, UPT, UR6, UR18, UPT ;  /* 0x000000120600728c */ /* 0x002fc8000bf06070 */
[----:B------:R-:W-:Y:S02]  /*0720*/  UISETP.GE.AND.EX UP0, UPT, URZ, UR19, UPT, UP0 ;  /* 0x00000013ff00728c */ /* 0x000fe4000bf06300 */
[----:B--2---:R-:W-:-:S04]  /*0730*/  ULEA UR8, UR9, UR8, 0x18 ;  /* 0x0000000809087291 */ /* 0x004fc8000f8ec0ff */
[----:B------:R-:W-:-:S03]  /*0740*/  UIMAD UR8, UR4, 0x18, UR8 ;  /* 0x00000018040878a4 */ /* 0x000fc6000f8e0208 */
[----:B------:R-:W-:Y:S09]  /*0750*/  BRA.U UP0, `(.L_x_9) ;  /* 0x0000000100fc7547 */ /* 0x000ff2000b800000 */
[----:B0-----:R-:W0:Y:S01]  /*0760*/  LDS.128 R12, [UR8] ;  /* 0x00000008ff0c7984 */ /* 0x001e220008000c00 */
[----:B------:R-:W-:Y:S03]  /*0770*/  BSSY.RECONVERGENT B1, `(.L_x_10) ;  /* 0x000001e000017945 */ /* 0x000fe60003800200 */
[----:B------:R-:W1:Y:S01]  /*0780*/  LDS.64 R2, [UR8+0x10] ;  /* 0x00001008ff027984 */ /* 0x000e620008000a00 */
[----:B0----5:R-:W-:Y:S02]  /*0790*/  DADD R14, R8, -R14 ;  /* 0x00000000080e7229 */ /* 0x021fe4000000080e */
[----:B------:R-:W-:Y:S02]  /*07a0*/  DADD R12, R6, -R12 ;  /* 0x00000000060c7229 */ /* 0x000fe4000000080c */
[----:B-1----:R-:W-:-:S04]  /*07b0*/  DADD R2, R10, -R2 ;  /* 0x000000000a027229 */ /* 0x002fc80000000802 */
[----:B------:R-:W-:-:S08]  /*07c0*/  DMUL R14, R14, R14 ;  /* 0x0000000e0e0e7228 */ /* 0x000fd00000000000 */
[----:B------:R-:W-:Y:S01]  /*07d0*/  DFMA R14, R12, R12, R14 ;  /* 0x0000000c0c0e722b */ /* 0x000fe2000000000e */
[----:B------:R-:W-:Y:S01]  /*07e0*/  MOV R12, 0x0 ;  /* 0x00000000000c7802 */ /* 0x000fe20000000f00 */
[----:B------:R-:W-:-:S06]  /*07f0*/  IMAD.MOV.U32 R13, RZ, RZ, 0x3fd80000 ;  /* 0x3fd80000ff0d7424 */ /* 0x000fcc00078e00ff */
[----:B------:R-:W-:-:S06]  /*0800*/  DFMA R24, R2, R2, R14 ;  /* 0x000000020218722b */ /* 0x000fcc000000000e */
[----:B------:R-:W0:Y:S04]  /*0810*/  MUFU.RSQ64H R21, R25 ;  /* 0x0000001900157308 */ /* 0x000e280000001c00 */
[----:B------:R-:W-:-:S05]  /*0820*/  VIADD R20, R25, 0xfcb00000 ;  /* 0xfcb0000019147836 */ /* 0x000fca0000000000 */
[----:B------:R-:W-:Y:S01]  /*0830*/  ISETP.GE.U32.AND P0, PT, R20, 0x7ca00000, PT ;  /* 0x7ca000001400780c */ /* 0x000fe20003f06070 */
[----:B0-----:R-:W-:-:S08]  /*0840*/  DMUL R2, R20, R20 ;  /* 0x0000001414027228 */ /* 0x001fd00000000000 */
[----:B------:R-:W-:-:S08]  /*0850*/  DFMA R2, R24, -R2, 1 ;  /* 0x3ff000001802742b */ /* 0x000fd00000000802 */
[----:B------:R-:W-:Y:S02]  /*0860*/  DFMA R12, R2, R12, 0.5 ;  /* 0x3fe00000020c742b */ /* 0x000fe4000000000c */
[----:B------:R-:W-:-:S08]  /*0870*/  DMUL R2, R20, R2 ;  /* 0x0000000214027228 */ /* 0x000fd00000000000 */
[----:B------:R-:W-:-:S08]  /*0880*/  DFMA R12, R12, R2, R20 ;  /* 0x000000020c0c722b */ /* 0x000fd00000000014 */
[----:B------:R-:W-:Y:S02]  /*0890*/  DMUL R22, R24, R12 ;  /* 0x0000000c18167228 */ /* 0x000fe40000000000 */
[----:B------:R-:W-:Y:S02]  /*08a0*/  VIADD R3, R13, 0xfff00000 ;  /* 0xfff000000d037836 */ /* 0x000fe40000000000 */
[----:B------:R-:W-:-:S04]  /*08b0*/  IMAD.MOV.U32 R2, RZ, RZ, R12 ;  /* 0x000000ffff027224 */ /* 0x000fc800078e000c */
[----:B------:R-:W-:-:S08]  /*08c0*/  DFMA R18, R22, -R22, R24 ;  /* 0x800000161612722b */ /* 0x000fd00000000018 */
[----:B------:R-:W-:Y:S01]  /*08d0*/  DFMA R14, R18, R2, R22 ;  /* 0x00000002120e722b */ /* 0x000fe20000000016 */
[----:B------:R-:W-:Y:S10]  /*08e0*/  @!P0 BRA `(.L_x_11) ;  /* 0x0000000000188947 */ /* 0x000ff40003800000 */
[----:B------:R-:W-:Y:S01]  /*08f0*/  MOV R21, R25 ;  /* 0x0000001900157202 */ /* 0x000fe20000000f00 */
[----:B------:R-:W-:Y:S01]  /*0900*/  IMAD.MOV.U32 R14, RZ, RZ, R18 ;  /* 0x000000ffff0e7224 */ /* 0x000fe200078e0012 */
[----:B------:R-:W-:Y:S01]  /*0910*/  MOV R26, 0x950 ;  /* 0x00000950001a7802 */ /* 0x000fe20000000f00 */
[----:B------:R-:W-:Y:S02]  /*0920*/  IMAD.MOV.U32 R15, RZ, RZ, R19 ;  /* 0x000000ffff0f7224 */ /* 0x000fe400078e0013 */
[----:B------:R-:W-:-:S07]  /*0930*/  IMAD.MOV.U32 R13, RZ, RZ, R3 ;  /* 0x000000ffff0d7224 */ /* 0x000fce00078e0003 */
[----:B------:R-:W-:Y:S05]  /*0940*/  CALL.REL.NOINC `($__internal_1_$__cuda_sm20_dsqrt_rn_f64_mediumpath_v1) ;  /* 0x0000005000507944 */ /* 0x000fea0003c00000 */
.L_x_11:
[----:B------:R-:W-:Y:S05]  /*0950*/  BSYNC.RECONVERGENT B1 ;  /* 0x0000000000017941 */ /* 0x000fea0003800200 */
.L_x_10:
[----:B------:R-:W0:Y:S01]  /*0960*/  LDCU UR9, c[0x0][0x394] ;  /* 0x00007280ff0977ac */ /* 0x000e220008000800 */
[----:B------:R-:W1:Y:S01]  /*0970*/  LDC.64 R18, c[0x0][0x390] ;  /* 0x0000e400ff127b82 */ /* 0x000e620000000a00 */
[----:B------:R-:W-:Y:S01]  /*0980*/  MOV R2, 0x1 ;  /* 0x0000000100027802 */ /* 0x000fe20000000f00 */
[----:B------:R-:W-:Y:S01]  /*0990*/  BSSY.RECONVERGENT B1, `(.L_x_12) ;  /* 0x0000012000017945 */ /* 0x000fe20003800200 */
[----:B------:R-:W-:Y:S01]  /*09a0*/  FSETP.GEU.AND P1, PT, |R15|, 6.5827683646048100446e-37, PT ;  /* 0x036000000f00780b */ /* 0x000fe20003f2e200 */
[----:B0-----:R-:W1:Y:S03]  /*09b0*/  MUFU.RCP64H R3, UR9 ;  /* 0x0000000900037d08 */ /* 0x001e660008001800 */
[----:B-1----:R-:W-:-:S08]  /*09c0*/  DFMA R12, R2, -R18, 1 ;  /* 0x3ff00000020c742b */ /* 0x002fd00000000812 */
[----:B------:R-:W-:-:S08]  /*09d0*/  DFMA R12, R12, R12, R12 ;  /* 0x0000000c0c0c722b */ /* 0x000fd0000000000c */
[----:B------:R-:W-:-:S08]  /*09e0*/  DFMA R12, R2, R12, R2 ;  /* 0x0000000c020c722b */ /* 0x000fd00000000002 */
[----:B------:R-:W-:-:S08]  /*09f0*/  DFMA R2, R12, -R18, 1 ;  /* 0x3ff000000c02742b */ /* 0x000fd00000000812 */
[----:B------:R-:W-:-:S08]  /*0a00*/  DFMA R2, R12, R2, R12 ;  /* 0x000000020c02722b */ /* 0x000fd0000000000c */
[----:B------:R-:W-:-:S08]  /*0a10*/  DMUL R12, R2, R14 ;  /* 0x0000000e020c7228 */ /* 0x000fd00000000000 */
[----:B------:R-:W-:-:S08]  /*0a20*/  DFMA R18, R12, -R18, R14 ;  /* 0x800000120c12722b */ /* 0x000fd0000000000e */
[----:B------:R-:W-:-:S10]  /*0a30*/  DFMA R2, R2, R18, R12 ;  /* 0x000000120202722b */ /* 0x000fd4000000000c */
[----:B------:R-:W-:-:S05]  /*0a40*/  FFMA R4, RZ, UR9, R3 ;  /* 0x00000009ff047c23 */ /* 0x000fca0008000003 */
[----:B------:R-:W-:-:S13]  /*0a50*/  FSETP.GT.AND P0, PT, |R4|, 1.469367938527859385e-39, PT ;  /* 0x001000000400780b */ /* 0x000fda0003f04200 */
[----:B------:R-:W-:Y:S05]  /*0a60*/  @P0 BRA P1, `(.L_x_13) ;  /* 0x0000000000100947 */ /* 0x000fea0000800000 */
[----:B------:R-:W-:-:S07]  /*0a70*/  MOV R32, 0xa90 ;  /* 0x00000a9000207802 */ /* 0x000fce0000000f00 */
[----:B------:R-:W-:Y:S05]  /*0a80*/  CALL.REL.NOINC `($__internal_0_$__cuda_sm20_div_rn_f64_full) ;  /* 0x0000004800887944 */ /* 0x000fea0003c00000 */
[----:B------:R-:W-:Y:S02]  /*0a90*/  IMAD.MOV.U32 R2, RZ, RZ, R12 ;  /* 0x000000ffff027224 */ /* 0x000fe400078e000c */
[----:B------:R-:W-:-:S07]  /*0aa0*/  IMAD.MOV.U32 R3, RZ, RZ, R13 ;  /* 0x000000ffff037224 */ /* 0x000fce00078e000d */
.L_x_13:
[----:B------:R-:W-:Y:S05]  /*0ab0*/  BSYNC.RECONVERGENT B1 ;  /* 0x0000000000017941 */ /* 0x000fea0003800200 */
.L_x_12:
[----:B------:R-:W0:Y:S01]  /*0ac0*/  F2I.F64.TRUNC R2, R2 ;  /* 0x0000000200027311 */ /* 0x000e22000030d100 */
[----:B------:R-:W-:Y:S01]  /*0ad0*/  BSSY.RECONVERGENT B0, `(.L_x_9) ;  /* 0x0000007000007945 */ /* 0x000fe20003800200 */
[----:B0-----:R-:W-:-:S07]  /*0ae0*/  LEA R19, R2, UR14, 0x3 ;  /* 0x0000000e02137c11 */ /* 0x001fce000f8e18ff */
.L_x_14:
[----:B------:R-:W0:Y:S02]  /*0af0*/  LDS.64 R12, [R19] ;  /* 0x00000000130c7984 */ /* 0x000e240000000a00 */
[----:B0-----:R-:W-:-:S05]  /*0b00*/  IADD3 R14, P0, PT, R12, 0x1, RZ ;  /* 0x000000010c0e7810 */ /* 0x001fca0007f1e0ff */
[----:B------:R-:W-:-:S07]  /*0b10*/  IMAD.X R15, RZ, RZ, R13, P0 ;  /* 0x000000ffff0f7224 */ /* 0x000fce00000e060d */
[----:B------:R-:W0:Y:S02]  /*0b20*/  ATOMS.CAST.SPIN.64 P0, [R19], R12, R14 ;  /* 0x0000000c1300758d */ /* 0x000e24000180040e */
[----:B0-----:R-:W-:Y:S05]  /*0b30*/  @!P0 BRA `(.L_x_14) ;  /* 0xfffffffc00ec8947 */ /* 0x001fea000383ffff */
[----:B------:R-:W-:Y:S05]  /*0b40*/  BSYNC.RECONVERGENT B0 ;  /* 0x0000000000007941 */ /* 0x000fea0003800200 */
.L_x_9:
[----:B------:R-:W1:Y:S01]  /*0b50*/  LDCU.64 UR18, c[0x0][0x398] ;  /* 0x00007300ff1277ac */ /* 0x000e620008000a00 */
[----:B------:R-:W-:-:S04]  /*0b60*/  UIADD3 UR9, UPT, UPT, UR6, 0x1, URZ ;  /* 0x0000000106097890 */ /* 0x000fc8000fffe0ff */
[----:B-1----:R-:W-:-:S04]  /*0b70*/  UISETP.GE.U32.AND UP0, UPT, UR9, UR18, UPT ;  /* 0x000000120900728c */ /* 0x002fc8000bf06070 */
[----:B------:R-:W-:-:S09]  /*0b80*/  UISETP.GE.AND.EX UP0, UPT, URZ, UR19, UPT, UP0 ;  /* 0x00000013ff00728c */ /* 0x000fd2000bf06300 */
[----:B------:R-:W-:Y:S05]  /*0b90*/  BRA.U UP0, `(.L_x_15) ;  /* 0x0000000100fc7547 */ /* 0x000fea000b800000 */
[----:B0-----:R-:W0:Y:S01]  /*0ba0*/  LDS.128 R12, [UR8+0x20] ;  /* 0x00002008ff0c7984 */ /* 0x001e220008000c00 */
[----:B------:R-:W-:Y:S03]  /*0bb0*/  BSSY.RECONVERGENT B1, `(.L_x_16) ;  /* 0x000001e000017945 */ /* 0x000fe60003800200 */
[----:B------:R-:W1:Y:S01]  /*0bc0*/  LDS.64 R2, [UR8+0x18] ;  /* 0x00001808ff027984 */ /* 0x000e620008000a00 */
[----:B0----5:R-:W-:Y:S02]  /*0bd0*/  DADD R12, R8, -R12 ;  /* 0x00000000080c7229 */ /* 0x021fe4000000080c */
[----:B------:R-:W-:Y:S02]  /*0be0*/  DADD R14, R10, -R14 ;  /* 0x000000000a0e7229 */ /* 0x000fe4000000080e */
[----:B-1----:R-:W-:-:S04]  /*0bf0*/  DADD R2, R6, -R2 ;  /* 0x0000000006027229 */ /* 0x002fc80000000802 */
[----:B------:R-:W-:-:S08]  /*0c00*/  DMUL R12, R12, R12 ;  /* 0x0000000c0c0c7228 */ /* 0x000fd00000000000 */
[----:B------:R-:W-:-:S08]  /*0c10*/  DFMA R12, R2, R2, R12 ;  /* 0x00000002020c722b */ /* 0x000fd0000000000c */
[----:B------:R-:W-:Y:S01]  /*0c20*/  DFMA R24, R14, R14, R12 ;  /* 0x0000000e0e18722b */ /* 0x000fe2000000000c */
[----:B------:R-:W-:Y:S02]  /*0c30*/  IMAD.MOV.U32 R12, RZ, RZ, 0x0 ;  /* 0x00000000ff0c7424 */ /* 0x000fe400078e00ff */
[----:B------:R-:W-:-:S03]  /*0c40*/  IMAD.MOV.U32 R13, RZ, RZ, 0x3fd80000 ;  /* 0x3fd80000ff0d7424 */ /* 0x000fc600078e00ff */
[----:B------:R-:W0:Y:S04]  /*0c50*/  MUFU.RSQ64H R21, R25 ;  /* 0x0000001900157308 */ /* 0x000e280000001c00 */
[----:B------:R-:W-:-:S04]  /*0c60*/  IADD3 R20, PT, PT, R25, -0x3500000, RZ ;  /* 0xfcb0000019147810 */ /* 0x000fc80007ffe0ff */
[----:B------:R-:W-:Y:S02]  /*0c70*/  ISETP.GE.U32.AND P0, PT, R20, 0x7ca00000, PT ;  /* 0x7ca000001400780c */ /* 0x000fe40003f06070 */
[----:B0-----:R-:W-:-:S08]  /*0c80*/  DMUL R2, R20, R20 ;  /* 0x0000001414027228 */ /* 0x001fd00000000000 */
[----:B------:R-:W-:-:S08]  /*0c90*/  DFMA R2, R24, -R2, 1 ;  /* 0x3ff000001802742b */ /* 0x000fd00000000802 */
[----:B------:R-:W-:Y:S02]  /*0ca0*/  DFMA R12, R2, R12, 0.5 ;  /* 0x3fe00000020c742b */ /* 0x000fe4000000000c */
[----:B------:R-:W-:-:S08]  /*0cb0*/  DMUL R2, R20, R2 ;  /* 0x0000000214027228 */ /* 0x000fd00000000000 */
[----:B------:R-:W-:-:S08]  /*0cc0*/  DFMA R12, R12, R2, R20 ;  /* 0x000000020c0c722b */ /* 0x000fd00000000014 */
[----:B------:R-:W-:Y:S02]  /*0cd0*/  DMUL R22, R24, R12 ;  /* 0x0000000c18167228 */ /* 0x000fe40000000000 */
[----:B------:R-:W-:Y:S01]  /*0ce0*/  VIADD R3, R13, 0xfff00000 ;  /* 0xfff000000d037836 */ /* 0x000fe20000000000 */
[----:B------:R-:W-:-:S05]  /*0cf0*/  MOV R2, R12 ;  /* 0x0000000c00027202 */ /* 0x000fca0000000f00 */
[----:B------:R-:W-:-:S08]  /*0d00*/  DFMA R18, R22, -R22, R24 ;  /* 0x800000161612722b */ /* 0x000fd00000000018 */
[----:B------:R-:W-:Y:S01]  /*0d10*/  DFMA R14, R18, R2, R22 ;  /* 0x00000002120e722b */ /* 0x000fe20000000016 */
[----:B------:R-:W-:Y:S10]  /*0d20*/  @!P0 BRA `(.L_x_17) ;  /* 0x0000000000188947 */ /* 0x000ff40003800000 */
[----:B------:R-:W-:Y:S01]  /*0d30*/  IMAD.MOV.U32 R21, RZ, RZ, R25 ;  /* 0x000000ffff157224 */ /* 0x000fe200078e0019 */
[----:B------:R-:W-:Y:S01]  /*0d40*/  MOV R13, R3 ;  /* 0x00000003000d7202 */ /* 0x000fe20000000f00 */
[----:B------:R-:W-:Y:S01]  /*0d50*/  IMAD.MOV.U32 R14, RZ, RZ, R18 ;  /* 0x000000ffff0e7224 */ /* 0x000fe200078e0012 */
[----:B------:R-:W-:Y:S01]  /*0d60*/  MOV R26, 0xd90 ;  /* 0x00000d90001a7802 */ /* 0x000fe20000000f00 */
[----:B------:R-:W-:-:S07]  /*0d70*/  IMAD.MOV.U32 R15, RZ, RZ, R19 ;  /* 0x000000ffff0f7224 */ /* 0x000fce00078e0013 */
[----:B------:R-:W-:Y:S05]  /*0d80*/  CALL.REL.NOINC `($__internal_1_$__cuda_sm20_dsqrt_rn_f64_mediumpath_v1) ;  /* 0x0000004c00407944 */ /* 0x000fea0003c00000 */
.L_x_17:
[----:B------:R-:W-:Y:S05]  /*0d90*/  BSYNC.RECONVERGENT B1 ;  /* 0x0000000000017941 */ /* 0x000fea0003800200 */
.L_x_16:
[----:B------:R-:W0:Y:S01]  /*0da0*/  LDCU UR9, c[0x0][0x394] ;  /* 0x00007280ff0977ac */ /* 0x000e220008000800 */
[----:B------:R-:W1:Y:S01]  /*0db0*/  LDC.64 R12, c[0x0][0x390] ;  /* 0x0000e400ff0c7b82 */ /* 0x000e620000000a00 */
[----:B------:R-:W-:Y:S01]  /*0dc0*/  IMAD.MOV.U32 R2, RZ, RZ, 0x1 ;  /* 0x00000001ff027424 */ /* 0x000fe200078e00ff */
[----:B------:R-:W-:Y:S01]  /*0dd0*/  FSETP.GEU.AND P1, PT, |R15|, 6.5827683646048100446e-37, PT ;  /* 0x036000000f00780b */ /* 0x000fe20003f2e200 */
[----:B------:R-:W-:Y:S01]  /*0de0*/  BSSY.RECONVERGENT B1, `(.L_x_18) ;  /* 0x0000011000017945 */ /* 0x000fe20003800200 */
        /* <DEDUP_REMOVED lines=16> */
.L_x_19:
[----:B------:R-:W-:Y:S05]  /*0ef0*/  BSYNC.RECONVERGENT B1 ;  /* 0x0000000000017941 */ /* 0x000fea0003800200 */
.L_x_18:
[----:B------:R-:W0:Y:S01]  /*0f00*/  F2I.F64.TRUNC R2, R2 ;  /* 0x0000000200027311 */ /* 0x000e22000030d100 */
[----:B------:R-:W-:Y:S01]  /*0f10*/  BSSY.RECONVERGENT B0, `(.L_x_15) ;  /* 0x0000007000007945 */ /* 0x000fe20003800200 */
[----:B0-----:R-:W-:-:S07]  /*0f20*/  LEA R19, R2, UR14, 0x3 ;  /* 0x0000000e02137c11 */ /* 0x001fce000f8e18ff */
.L_x_20:
[----:B------:R-:W0:Y:S02]  /*0f30*/  LDS.64 R12, [R19] ;  /* 0x00000000130c7984 */ /* 0x000e240000000a00 */
[----:B0-----:R-:W-:-:S04]  /*0f40*/  IADD3 R14, P0, PT, R12, 0x1, RZ ;  /* 0x000000010c0e7810 */ /* 0x001fc80007f1e0ff */
[----:B------:R-:W-:-:S08]  /*0f50*/  IADD3.X R15, PT, PT, RZ, R13, RZ, P0, !PT ;  /* 0x0000000dff0f7210 */ /* 0x000fd000007fe4ff */
[----:B------:R-:W0:Y:S02]  /*0f60*/  ATOMS.CAST.SPIN.64 P0, [R19], R12, R14 ;  /* 0x0000000c1300758d */ /* 0x000e24000180040e */
[----:B0-----:R-:W-:Y:S05]  /*0f70*/  @!P0 BRA `(.L_x_20) ;  /* 0xfffffffc00ec8947 */ /* 0x001fea000383ffff */
[----:B------:R-:W-:Y:S05]  /*0f80*/  BSYNC.RECONVERGENT B0 ;  /* 0x0000000000007941 */ /* 0x000fea0003800200 */
.L_x_15:
        /* <DEDUP_REMOVED lines=12> */
[----:B------:R-:W-:Y:S01]  /*1050*/  DFMA R14, R12, R12, R14 ;  /* 0x0000000c0c0e722b */ /* 0x000fe2000000000e */
[----:B------:R-:W-:Y:S02]  /*1060*/  IMAD.MOV.U32 R12, RZ, RZ, 0x0 ;  /* 0x00000000ff0c7424 */ /* 0x000fe400078e00ff */
[----:B------:R-:W-:-:S05]  /*1070*/  IMAD.MOV.U32 R13, RZ, RZ, 0x3fd80000 ;  /* 0x3fd80000ff0d7424 */ /* 0x000fca00078e00ff */
        /* <DEDUP_REMOVED lines=10> */
[----:B------:R-:W-:Y:S01]  /*1120*/  IADD3 R3, PT, PT, R13, -0x100000, RZ ;  /* 0xfff000000d037810 */ /* 0x000fe20007ffe0ff */
[----:B------:R-:W-:-:S05]  /*1130*/  IMAD.MOV.U32 R2, RZ, RZ, R12 ;  /* 0x000000ffff027224 */ /* 0x000fca00078e000c */
        /* <DEDUP_REMOVED lines=9> */
.L_x_23:
[----:B------:R-:W-:Y:S05]  /*11d0*/  BSYNC.RECONVERGENT B1 ;  /* 0x0000000000017941 */ /* 0x000fea0003800200 */
.L_x_22:
        /* <DEDUP_REMOVED lines=19> */
[----:B------:R-:W-:Y:S01]  /*1310*/  IMAD.MOV.U32 R2, RZ, RZ, R12 ;  /* 0x000000ffff027224 */ /* 0x000fe200078e000c */
[----:B------:R-:W-:-:S07]  /*1320*/  MOV R3, R13 ;  /* 0x0000000d00037202 */ /* 0x000fce0000000f00 */
.L_x_25:
[----:B------:R-:W-:Y:S05]  /*1330*/  BSYNC.RECONVERGENT B1 ;  /* 0x0000000000017941 */ /* 0x000fea0003800200 */
.L_x_24:
[----:B------:R-:W0:Y:S01]  /*1340*/  F2I.F64.TRUNC R2, R2 ;  /* 0x0000000200027311 */ /* 0x000e22000030d100 */
[----:B------:R-:W-:Y:S01]  /*1350*/  BSSY.RECONVERGENT B0, `(.L_x_21) ;  /* 0x0000007000007945 */ /* 0x000fe20003800200 */
[----:B0-----:R-:W-:-:S07]  /*1360*/  LEA R19, R2, UR14, 0x3 ;  /* 0x0000000e02137c11 */ /* 0x001fce000f8e18ff */
.L_x_26:
[----:B------:R-:W0:Y:S02]  /*1370*/  LDS.64 R12, [R19] ;  /* 0x00000000130c7984 */ /* 0x000e240000000a00 */
[----:B0-----:R-:W-:-:S05]  /*1380*/  IADD3 R14, P0, PT, R12, 0x1, RZ ;  /* 0x000000010c0e7810 */ /* 0x001fca0007f1e0ff */
[----:B------:R-:W-:-:S07]  /*1390*/  IMAD.X R15, RZ, RZ, R13, P0 ;  /* 0x000000ffff0f7224 */ /* 0x000fce00000e060d */
[----:B------:R-:W0:Y:S02]  /*13a0*/  ATOMS.CAST.SPIN.64 P0, [R19], R12, R14 ;  /* 0x0000000c1300758d */ /* 0x000e24000180040e */
[----:B0-----:R-:W-:Y:S05]  /*13b0*/  @!P0 BRA `(.L_x_26) ;  /* 0xfffffffc00ec8947 */ /* 0x001fea000383ffff */
[----:B------:R-:W-:Y:S05]  /*13c0*/  BSYNC.RECONVERGENT B0 ;  /* 0x0000000000007941 */ /* 0x000fea0003800200 */
.L_x_21:
        /* <DEDUP_REMOVED lines=14> */
[----:B------:R-:W-:Y:S01]  /*14b0*/  IMAD.MOV.U32 R12, RZ, RZ, 0x0 ;  /* 0x00000000ff0c7424 */ /* 0x000fe200078e00ff */
[----:B------:R-:W-:-:S04]  /*14c0*/  MOV R13, 0x3fd80000 ;  /* 0x3fd80000000d7802 */ /* 0x000fc80000000f00 */
        /* <DEDUP_REMOVED lines=20> */
.L_x_29:
[----:B------:R-:W-:Y:S05]  /*1610*/  BSYNC.RECONVERGENT B1 ;  /* 0x0000000000017941 */ /* 0x000fea0003800200 */
.L_x_28:
        /* <DEDUP_REMOVED lines=19> */
[----:B------:R-:W-:Y:S01]  /*1750*/  MOV R2, R12 ;  /* 0x0000000c00027202 */ /* 0x000fe20000000f00 */
[----:B------:R-:W-:-:S07]  /*1760*/  IMAD.MOV.U32 R3, RZ, RZ, R13 ;  /* 0x000000ffff037224 */ /* 0x000fce00078e000d */
.L_x_31:
[----:B------:R-:W-:Y:S05]  /*1770*/  BSYNC.RECONVERGENT B1 ;  /* 0x0000000000017941 */ /* 0x000fea0003800200 */
.L_x_30:
[----:B------:R-:W0:Y:S01]  /*1780*/  F2I.F64.TRUNC R2, R2 ;  /* 0x0000000200027311 */ /* 0x000e22000030d100 */
[----:B------:R-:W-:Y:S01]  /*1790*/  BSSY.RECONVERGENT B0, `(.L_x_27) ;  /* 0x0000007000007945 */ /* 0x000fe20003800200 */
[----:B0-----:R-:W-:-:S07]  /*17a0*/  LEA R19, R2, UR14, 0x3 ;  /* 0x0000000e02137c11 */ /* 0x001fce000f8e18ff */
.L_x_32:
[----:B------:R-:W0:Y:S02]  /*17b0*/  LDS.64 R12, [R19] ;  /* 0x00000000130c7984 */ /* 0x000e240000000a00 */
[----:B0-----:R-:W-:-:S05]  /*17c0*/  IADD3 R14, P0, PT, R12, 0x1, RZ ;  /* 0x000000010c0e7810 */ /* 0x001fca0007f1e0ff */
[----:B------:R-:W-:-:S07]  /*17d0*/  IMAD.X R15, RZ, RZ, R13, P0 ;  /* 0x000000ffff0f7224 */ /* 0x000fce00000e060d */
[----:B------:R-:W0:Y:S02]  /*17e0*/  ATOMS.CAST.SPIN.64 P0, [R19], R12, R14 ;  /* 0x0000000c1300758d */ /* 0x000e24000180040e */
[----:B0-----:R-:W-:Y:S05]  /*17f0*/  @!P0 BRA `(.L_x_32) ;  /* 0xfffffffc00ec8947 */ /* 0x001fea000383ffff */
[----:B------:R-:W-:Y:S05]  /*1800*/  BSYNC.RECONVERGENT B0 ;  /* 0x0000000000007941 */ /* 0x000fea0003800200 */
.L_x_27:
[----:B------:R-:W-:Y:S02]  /*1810*/  UIADD3 UR4, UPT, UPT, UR4, 0x4, URZ ;  /* 0x0000000404047890 */ /* 0x000fe4000fffe0ff */
[----:B------:R-:W-:-:S04]  /*1820*/  ULOP3.LUT UR6, UR12, 0x7fc, URZ, 0xc0, !UPT ;  /* 0x000007fc0c067892 */ /* 0x000fc8000f8ec0ff */
[----:B------:R-:W-:-:S09]  /*1830*/  UISETP.NE.AND UP0, UPT, UR4, UR6, UPT ;  /* 0x000000060400728c */ /* 0x000fd2000bf05270 */
[----:B------:R-:W-:Y:S05]  /*1840*/  BRA.U UP0, `(.L_x_33) ;  /* 0xffffffed00a07547 */ /* 0x000fea000b83ffff */
[----:B------:R-:W-:-:S05]  /*1850*/  UMOV UR4, UR6 ;  /* 0x0000000600047c82 */ /* 0x000fca0008000000 */
.L_x_8:
[----:B------:R-:W-:-:S09]  /*1860*/  ULOP3.LUT UP0, UR6, UR12, 0x3, URZ, 0xc0, !UPT ;  /* 0x000000030c067892 */ /* 0x000fd2000f80c0ff */
[----:B------:R-:W-:Y:S05]  /*1870*/  BRA.U !UP0, `(.L_x_7) ;  /* 0x0000000d08747547 */ /* 0x000fea000b800000 */
[----:B------:R-:W-:-:S09]  /*1880*/  UISETP.NE.AND UP0, UPT, UR6, 0x1, UPT ;  /* 0x000000010600788c */ /* 0x000fd2000bf05270 */
[----:B------:R-:W-:Y:S05]  /*1890*/  BRA.U !UP0, `(.L_x_34) ;  /* 0x0000000908447547 */ /* 0x000fea000b800000 */
[----:B------:R-:W1:Y:S01]  /*18a0*/  LDCU.64 UR18, c[0x0][0x398] ;  /* 0x00007300ff1277ac */ /* 0x000e620008000a00 */
[----:B------:R-:W-:-:S04]  /*18b0*/  UIADD3 UR8, UPT, UPT, UR7, UR4, URZ ;  /* 0x0000000407087290 */ /* 0x000fc8000fffe0ff */
[----:B-1----:R-:W-:-:S04]  /*18c0*/  UISETP.GE.U32.AND UP0, UPT, UR8, UR18, UPT ;  /* 0x000000120800728c */ /* 0x002fc8000bf06070 */
[----:B------:R-:W-:-:S09]  /*18d0*/  UISETP.GE.AND.EX UP0, UPT, URZ, UR19, UPT, UP0 ;  /* 0x00000013ff00728c */ /* 0x000fd2000bf06300 */
[----:B------:R-:W-:Y:S05]  /*18e0*/  BRA.U UP0, `(.L_x_35) ;  /* 0x00000005000c7547 */ /* 0x000fea000b800000 */
[----:B------:R-:W1:Y:S01]  /*18f0*/  S2UR UR9, SR_CgaCtaId ;  /* 0x00000000000979c3 */ /* 0x000e620000008800 */
[----:B------:R-:W-:Y:S01]  /*1900*/  UMOV UR6, 0x400 ;  /* 0x0000040000067882 */ /* 0x000fe20000000000 */
[----:B------:R-:W-:Y:S01]  /*1910*/  BSSY.RECONVERGENT B1, `(.L_x_36) ;  /* 0x0000021000017945 */ /* 0x000fe20003800200 */
[----:B-1----:R-:W-:-:S04]  /*1920*/  ULEA UR6, UR9, UR6, 0x18 ;  /* 0x0000000609067291 */ /* 0x002fc8000f8ec0ff */
[----:B------:R-:W-:-:S09]  /*1930*/  UIMAD UR6, UR4, 0x18, UR6 ;  /* 0x00000018040678a4 */ /* 0x000fd2000f8e0206 */
[----:B0-----:R-:W0:Y:S04]  /*1940*/  LDS.128 R12, [UR6] ;  /* 0x00000006ff0c7984 */ /* 0x001e280008000c00 */
        /* <DEDUP_REMOVED lines=29> */
.L_x_37:
[----:B------:R-:W-:Y:S05]  /*1b20*/  BSYNC.RECONVERGENT B1 ;  /* 0x0000000000017941 */ /* 0x000fea0003800200 */
.L_x_36:
        /* <DEDUP_REMOVED lines=21> */
.L_x_39:
[----:B------:R-:W-:Y:S05]  /*1c80*/  BSYNC.RECONVERGENT B1 ;  /* 0x0000000000017941 */ /* 0x000fea0003800200 */
.L_x_38:
[----:B------:R-:W0:Y:S01]  /*1c90*/  F2I.F64.TRUNC R2, R2 ;  /* 0x0000000200027311 */ /* 0x000e22000030d100 */
[----:B------:R-:W-:Y:S01]  /*1ca0*/  BSSY.RECONVERGENT B0, `(.L_x_35) ;  /* 0x0000007000007945 */ /* 0x000fe20003800200 */
[----:B0-----:R-:W-:-:S07]  /*1cb0*/  LEA R19, R2, UR14, 0x3 ;  /* 0x0000000e02137c11 */ /* 0x001fce000f8e18ff */
.L_x_40:
[----:B------:R-:W0:Y:S02]  /*1cc0*/  LDS.64 R12, [R19] ;  /* 0x00000000130c7984 */ /* 0x000e240000000a00 */
[----:B0-----:R-:W-:-:S05]  /*1cd0*/  IADD3 R14, P0, PT, R12, 0x1, RZ ;  /* 0x000000010c0e7810 */ /* 0x001fca0007f1e0ff */
[----:B------:R-:W-:-:S07]  /*1ce0*/  IMAD.X R15, RZ, RZ, R13, P0 ;  /* 0x000000ffff0f7224 */ /* 0x000fce00000e060d */
[----:B------:R-:W0:Y:S02]  /*1cf0*/  ATOMS.CAST.SPIN.64 P0, [R19], R12, R14 ;  /* 0x0000000c1300758d */ /* 0x000e24000180040e */
[----:B0-----:R-:W-:Y:S05]  /*1d00*/  @!P0 BRA `(.L_x_40) ;  /* 0xfffffffc00ec8947 */ /* 0x001fea000383ffff */
[----:B------:R-:W-:Y:S05]  /*1d10*/  BSYNC.RECONVERGENT B0 ;  /* 0x0000000000007941 */ /* 0x000fea0003800200 */
.L_x_35:
[----:B------:R-:W1:Y:S01]  /*1d20*/  LDCU.64 UR18, c[0x0][0x398] ;  /* 0x00007300ff1277ac */ /* 0x000e620008000a00 */
[----:B------:R-:W-:-:S04]  /*1d30*/  UIADD3 UR6, UPT, UPT, UR8, 0x1, URZ ;  /* 0x0000000108067890 */ /* 0x000fc8000fffe0ff */
        /* <DEDUP_REMOVED lines=8> */
[----:B0-----:R-:W0:Y:S04]  /*1dc0*/  LDS.128 R12, [UR6+0x20] ;  /* 0x00002006ff0c7984 */ /* 0x001e280008000c00 */
        /* <DEDUP_REMOVED lines=29> */
.L_x_43:
[----:B------:R-:W-:Y:S05]  /*1fa0*/  BSYNC.RECONVERGENT B1 ;  /* 0x0000000000017941 */ /* 0x000fea0003800200 */
.L_x_42:
        /* <DEDUP_REMOVED lines=21> */
.L_x_45:
[----:B------:R-:W-:Y:S05]  /*2100*/  BSYNC.RECONVERGENT B1 ;  /* 0x0000000000017941 */ /* 0x000fea0003800200 */
.L_x_44:
[----:B------:R-:W0:Y:S01]  /*2110*/  F2I.F64.TRUNC R2, R2 ;  /* 0x0000000200027311 */ /* 0x000e22000030d100 */
[----:B------:R-:W-:Y:S01]  /*2120*/  BSSY.RECONVERGENT B0, `(.L_x_41) ;  /* 0x0000007000007945 */ /* 0x000fe20003800200 */
[----:B0-----:R-:W-:-:S07]  /*2130*/  LEA R19, R2, UR14, 0x3 ;  /* 0x0000000e02137c11 */ /* 0x001fce000f8e18ff */
.L_x_46:
[----:B------:R-:W0:Y:S02]  /*2140*/  LDS.64 R12, [R19] ;  /* 0x00000000130c7984 */ /* 0x000e240000000a00 */
[----:B0-----:R-:W-:-:S04]  /*2150*/  IADD3 R14, P0, PT, R12, 0x1, RZ ;  /* 0x000000010c0e7810 */ /* 0x001fc80007f1e0ff */
[----:B------:R-:W-:-:S08]  /*2160*/  IADD3.X R15, PT, PT, RZ, R13, RZ, P0, !PT ;  /* 0x0000000dff0f7210 */ /* 0x000fd000007fe4ff */
[----:B------:R-:W0:Y:S02]  /*2170*/  ATOMS.CAST.SPIN.64 P0, [R19], R12, R14 ;  /* 0x0000000c1300758d */ /* 0x000e24000180040e */
[----:B0-----:R-:W-:Y:S05]  /*2180*/  @!P0 BRA `(.L_x_46) ;  /* 0xfffffffc00ec8947 */ /* 0x001fea000383ffff */
[----:B------:R-:W-:Y:S05]  /*2190*/  BSYNC.RECONVERGENT B0 ;  /* 0x0000000000007941 */ /* 0x000fea0003800200 */
.L_x_41:
[----:B------:R-:W-:-:S12]  /*21a0*/  UIADD3 UR4, UPT, UPT, UR4, 0x2, URZ ;  /* 0x0000000204047890 */ /* 0x000fd8000fffe0ff */
.L_x_34:
[----:B------:R-:W1:Y:S01]  /*21b0*/  LDCU.64 UR8, c[0x0][0x398] ;  /* 0x00007300ff0877ac */ /* 0x000e620008000a00 */
[----:B------:R-:W-:-:S04]  /*21c0*/  UIADD3 UR6, UPT, UPT, UR7, UR4, URZ ;  /* 0x0000000407067290 */ /* 0x000fc8000fffe0ff */
[----:B-1----:R-:W-:Y:S02]  /*21d0*/  UISETP.GE.U32.AND UP0, UPT, UR6, UR8, UPT ;  /* 0x000000080600728c */ /* 0x002fe4000bf06070 */
[----:B------:R-:W-:Y:S02]  /*21e0*/  ULOP3.LUT UR6, UR12, 0x1, URZ, 0xc0, !UPT ;  /* 0x000000010c067892 */ /* 0x000fe4000f8ec0ff */
[----:B------:R-:W-:-:S04]  /*21f0*/  UISETP.GE.AND.EX UP0, UPT, URZ, UR9, UPT, UP0 ;  /* 0x00000009ff00728c */ /* 0x000fc8000bf06300 */
[----:B------:R-:W-:-:S09]  /*2200*/  UISETP.NE.U32.OR UP0, UPT, UR6, 0x1, UP0 ;  /* 0x000000010600788c */ /* 0x000fd20008705470 */
        /* <DEDUP_REMOVED lines=36> */
.L_x_48:
[----:B------:R-:W-:Y:S05]  /*2450*/  BSYNC.RECONVERGENT B1 ;  /* 0x0000000000017941 */ /* 0x000fea0003800200 */
.L_x_47:
        /* <DEDUP_REMOVED lines=21> */
.L_x_50:
[----:B------:R-:W-:Y:S05]  /*25b0*/  BSYNC.RECONVERGENT B1 ;  /* 0x0000000000017941 */ /* 0x000fea0003800200 */
.L_x_49:
[----:B------:R-:W0:Y:S01]  /*25c0*/  F2I.F64.TRUNC R2, R2 ;  /* 0x0000000200027311 */ /* 0x000e22000030d100 */
[----:B------:R-:W-:Y:S01]  /*25d0*/  BSSY.RECONVERGENT B0, `(.L_x_7) ;  /* 0x0000007000007945 */ /* 0x000fe20003800200 */
[----:B0-----:R-:W-:-:S07]  /*25e0*/  LEA R19, R2, UR14, 0x3 ;  /* 0x0000000e02137c11 */ /* 0x001fce000f8e18ff */
.L_x_51:
[----:B------:R-:W0:Y:S02]  /*25f0*/  LDS.64 R12, [R19] ;  /* 0x00000000130c7984 */ /* 0x000e240000000a00 */
[----:B0-----:R-:W-:-:S05]  /*2600*/  IADD3 R14, P0, PT, R12, 0x1, RZ ;  /* 0x000000010c0e7810 */ /* 0x001fca0007f1e0ff */
[----:B------:R-:W-:-:S07]  /*2610*/  IMAD.X R15, RZ, RZ, R13, P0 ;  /* 0x000000ffff0f7224 */ /* 0x000fce00000e060d */
[----:B------:R-:W0:Y:S02]  /*2620*/  ATOMS.CAST.SPIN.64 P0, [R19], R12, R14 ;  /* 0x0000000c1300758d */ /* 0x000e24000180040e */
[----:B0-----:R-:W-:Y:S05]  /*2630*/  @!P0 BRA `(.L_x_51) ;  /* 0xfffffffc00ec8947 */ /* 0x001fea000383ffff */
[----:B------:R-:W-:Y:S05]  /*2640*/  BSYNC.RECONVERGENT B0 ;  /* 0x0000000000007941 */ /* 0x000fea0003800200 */
.L_x_7:
[----:B------:R-:W-:Y:S06]  /*2650*/  BAR.SYNC.DEFER_BLOCKING 0x0 ;  /* 0x0000000000007b1d */ /* 0x000fec0000010000 */
[----:B------:R-:W-:Y:S05]  /*2660*/  BRA.U UP1, `(.L_x_52) ;  /* 0xffffffdd01c47547 */ /* 0x000fea000b83ffff */
.L_x_6:
[----:B------:R-:W1:Y:S01]  /*2670*/  S2R R3, SR_CgaCtaId ;  /* 0x0000000000037919 */ /* 0x000e620000008800 */
[----:B------:R-:W-:Y:S01]  /*2680*/  ULOP3.LUT UR5, UR12, 0x1, URZ, 0xc0, !UPT ;  /* 0x000000010c057892 */ /* 0x000fe2000f8ec0ff */
[----:B------:R-:W-:Y:S01]  /*2690*/  MOV R4, 0x400 ;  /* 0x0000040000047802 */ /* 0x000fe20000000f00 */
[----:B------:R-:W-:Y:S01]  /*26a0*/  USHF.R.U32.HI UR4, URZ, 0x1, UR12 ;  /* 0x00000001ff047899 */ /* 0x000fe2000801160c */
[----:B------:R-:W3:Y:S03]  /*26b0*/  LDCU.64 UR6, c[0x0][0x398] ;  /* 0x00007300ff0677ac */ /* 0x000ee60008000a00 */
[----:B0-----:R-:W-:Y:S02]  /*26c0*/  IMAD.U32 R0, RZ, RZ, UR5 ;  /* 0x00000005ff007e24 */ /* 0x001fe4000f8e00ff */
[----:B------:R-:W-:Y:S01]  /*26d0*/  ISETP.GE.U32.AND P0, PT, R17, UR4, PT ;  /* 0x0000000411007c0c */ /* 0x000fe2000bf06070 */
[----:B------:R-:W-:-:S03]  /*26e0*/  UIADD3 UR5, UPT, UPT, UR4, -0x1, URZ ;  /* 0xffffffff04057890 */ /* 0x000fc6000fffe0ff */
[----:B------:R-:W-:Y:S02]  /*26f0*/  ISETP.NE.U32.AND P0, PT, R0, 0x1, P0 ;  /* 0x000000010000780c */ /* 0x000fe40000705070 */
[----:B------:R-:W-:Y:S01]  /*2700*/  IADD3 R0, PT, PT, R17, UR13, RZ ;  /* 0x0000000d11007c10 */ /* 0x000fe2000fffe0ff */
[----:B------:R-:W-:-:S03]  /*2710*/  IMAD.U32 R2, RZ, RZ, UR5 ;  /* 0x00000005ff027e24 */ /* 0x000fc6000f8e00ff */
[----:B---3--:R-:W-:-:S07]  /*2720*/  ISETP.GE.U32.AND P1, PT, R0, UR6, PT ;  /* 0x0000000600007c0c */ /* 0x008fce000bf26070 */
[----:B------:R-:W-:-:S05]  /*2730*/  @!P0 IMAD R2, RZ, RZ, UR4 ;  /* 0x00000004ff028e24 */ /* 0x000fca000f8e02ff */
[----:B------:R-:W-:Y:S02]  /*2740*/  ISETP.GE.AND P0, PT, R2, 0x1, PT ;  /* 0x000000010200780c */ /* 0x000fe40003f06270 */
[----:B-1----:R-:W-:Y:S02]  /*2750*/  LEA R4, R3, R4, 0x18 ;  /* 0x0000000403047211 */ /* 0x002fe400078ec0ff */
[----:B------:R-:W-:-:S03]  /*2760*/  ISETP.GE.OR.EX P0, PT, RZ, UR7, !P0, P1 ;  /* 0x00000007ff007c0c */ /* 0x000fc6000c706710 */
[----:B------:R-:W-:-:S05]  /*2770*/  IMAD R3, R17, 0x18, R4 ;  /* 0x0000001811037824 */ /* 0x000fca00078e0204 */
[----:B-----5:R0:W-:Y:S04]  /*2780*/  STS.64 [R3], R6 ;  /* 0x0000000603007388 */ /* 0x0201e80000000a00 */
[----:B------:R0:W-:Y:S04]  /*2790*/  STS.64 [R3+0x8], R8 ;  /* 0x0000080803007388 */ /* 0x0001e80000000a00 */
[----:B------:R0:W-:Y:S01]  /*27a0*/  STS.64 [R3+0x10], R10 ;  /* 0x0000100a03007388 */ /* 0x0001e20000000a00 */
[----:B------:R-:W-:Y:S05]  /*27b0*/  @P0 BRA `(.L_x_53) ;  /* 0x0000002400fc0947 */ /* 0x000fea0003800000 */
[C---:B------:R-:W-:Y:S01]  /*27c0*/  ISETP.GE.U32.AND P0, PT, R2.reuse, 0x4, PT ;  /* 0x000000040200780c */ /* 0x040fe20003f06070 */
[----:B------:R-:W-:Y:S01]  /*27d0*/  BSSY B1, `(.L_x_54) ;  /* 0x000016c000017945 */ /* 0x000fe20003800000 */
[----:B0-----:R-:W-:Y:S01]  /*27e0*/  VIADD R3, R17, 0x1 ;  /* 0x0000000111037836 */ /* 0x001fe20000000000 */
[----:B------:R-:W-:Y:S01]  /*27f0*/  LOP3.LUT R16, R2, 0x3, RZ, 0xc0, !PT ;  /* 0x0000000302107812 */ /* 0x000fe200078ec0ff */
[----:B------:R-:W-:-:S09]  /*2800*/  IMAD.MOV.U32 R0, RZ, RZ, RZ ;  /* 0x000000ffff007224 */ /* 0x000fd200078e00ff */
[----:B------:R-:W-:Y:S05]  /*2810*/  @!P0 BRA `(.L_x_55) ;  /* 0x00000014009c8947 */ /* 0x000fea0003800000 */
[----:B------:R-:W-:Y:S02]  /*2820*/  LOP3.LUT R0, R2, 0x7ffffffc, RZ, 0xc0, !PT ;  /* 0x7ffffffc02007812 */ /* 0x000fe400078ec0ff */
[----:B------:R-:W-:-:S03]  /*2830*/  IADD3 R18, PT, PT, R17, 0x4, RZ ;  /* 0x0000000411127810 */ /* 0x000fc60007ffe0ff */
[----:B------:R-:W-:-:S07]  /*2840*/  IMAD.MOV R19, RZ, RZ, -R0 ;  /* 0x000000ffff137224 */ /* 0x000fce00078e0a00 */
.L_x_84:
[----:B------:R-:W0:Y:S01]  /*2850*/  I2F.U32.RP R14, UR12 ;  /* 0x0000000c000e7d06 */ /* 0x000e220008209000 */
[----:B------:R-:W-:Y:S01]  /*2860*/  HFMA2 R12, -RZ, RZ, 0, 0 ;  /* 0x00000000ff0c7431 */ /* 0x000fe200000001ff */
[----:B------:R-:W-:Y:S01]  /*2870*/  ISETP.NE.U32.AND P1, PT, RZ, UR12, PT ;  /* 0x0000000cff007c0c */ /* 0x000fe2000bf25070 */
[----:B------:R-:W-:Y:S05]  /*2880*/  YIELD ;  /* 0x0000000000007946 */ /* 0x000fea0003800000 */
[----:B------:R-:W1:Y:S01]  /*2890*/  LDCU.64 UR4, c[0x0][0x398] ;  /* 0x00007300ff0477ac */ /* 0x000e620008000a00 */
[----:B------:R-:W-:Y:S01]  /*28a0*/  VIADD R19, R19, 0x4 ;  /* 0x0000000413137836 */ /* 0x000fe20000000000 */
[----:B------:R-:W-:Y:S01]  /*28b0*/  BSSY.RECONVERGENT B2, `(.L_x_56) ;  /* 0x0000055000027945 */ /* 0x000fe20003800200 */
[----:B------:R-:W-:Y:S01]  /*28c0*/  VIADD R30, R18, 0xfffffffe ;  /* 0xfffffffe121e7836 */ /* 0x000fe20000000000 */
[----:B0-----:R-:W0:Y:S02]  /*28d0*/  MUFU.RCP R14, R14 ;  /* 0x0000000e000e7308 */ /* 0x001e240000001000 */
[----:B0-----:R-:W-:-:S06]  /*28e0*/  VIADD R15, R14, 0xffffffe ;  /* 0x0ffffffe0e0f7836 */ /* 0x001fcc0000000000 */
[----:B------:R-:W0:Y:S02]  /*28f0*/  F2I.FTZ.U32.TRUNC.NTZ R13, R15 ;  /* 0x0000000f000d7305 */ /* 0x000e24000021f000 */
[----:B0-----:R-:W-:-:S04]  /*2900*/  IMAD.MOV R21, RZ, RZ, -R13 ;  /* 0x000000ffff157224 */ /* 0x001fc800078e0a0d */
[----:B------:R-:W-:-:S04]  /*2910*/  IMAD R21, R21, UR12, RZ ;  /* 0x0000000c15157c24 */ /* 0x000fc8000f8e02ff */
[----:B------:R-:W-:-:S04]  /*2920*/  IMAD.HI.U32 R13, R13, R21, R12 ;  /* 0x000000150d0d7227 */ /* 0x000fc800078e000c */
[----:B------:R-:W-:-:S04]  /*2930*/  VIADD R12, R18, 0xfffffffd ;  /* 0xfffffffd120c7836 */ /* 0x000fc80000000000 */
[----:B------:R-:W-:-:S04]  /*2940*/  IMAD.HI.U32 R13, R13, R12, RZ ;  /* 0x0000000c0d0d7227 */ /* 0x000fc800078e00ff */
[----:B------:R-:W-:-:S04]  /*2950*/  IMAD.MOV R13, RZ, RZ, -R13 ;  /* 0x000000ffff0d7224 */ /* 0x000fc800078e0a0d */
[----:B------:R-:W-:-:S05]  /*2960*/  IMAD R13, R13, UR12, R12 ;  /* 0x0000000c0d0d7c24 */ /* 0x000fca000f8e020c */
[----:B------:R-:W-:-:S13]  /*2970*/  ISETP.GE.U32.AND P0, PT, R13, UR12, PT ;  /* 0x0000000c0d007c0c */ /* 0x000fda000bf06070 */
[----:B------:R-:W-:-:S05]  /*2980*/  @P0 VIADD R13, R13, -UR12 ;  /* 0x8000000c0d0d0c36 */ /* 0x000fca0008000000 */
[----:B------:R-:W-:-:S13]  /*2990*/  ISETP.GE.U32.AND P0, PT, R13, UR12, PT ;  /* 0x0000000c0d007c0c */ /* 0x000fda000bf06070 */
[----:B------:R-:W-:Y:S02]  /*29a0*/  @P0 IADD3 R13, PT, PT, R13, -UR12, RZ ;  /* 0x8000000c0d0d0c10 */ /* 0x000fe4000fffe0ff */
[----:B------:R-:W-:Y:S02]  /*29b0*/  @!P1 LOP3.LUT R13, RZ, UR12, RZ, 0x33, !PT ;  /* 0x0000000cff0d9c12 */ /* 0x000fe4000f8e33ff */
[----:B------:R-:W-:-:S03]  /*29c0*/  ISETP.NE.AND P1, PT, R19, RZ, PT ;  /* 0x000000ff1300720c */ /* 0x000fc60003f25270 */
[----:B------:R-:W-:-:S05]  /*29d0*/  VIADD R12, R13, UR13 ;  /* 0x0000000d0d0c7c36 */ /* 0x000fca0008000000 */
[----:B-1----:R-:W-:-:S04]  /*29e0*/  ISETP.GE.U32.AND P0, PT, R12, UR4, PT ;  /* 0x000000040c007c0c */ /* 0x002fc8000bf06070 */
[----:B------:R-:W-:-:S13]  /*29f0*/  ISETP.GE.AND.EX P0, PT, RZ, UR5, PT, P0 ;  /* 0x00000005ff007c0c */ /* 0x000fda000bf06300 */
[----:B------:R-:W-:Y:S05]  /*2a00*/  @P0 BRA `(.L_x_57) ;  /* 0x0000000000fc0947 */ /* 0x000fea0003800000 */
[----:B------:R-:W-:Y:S01]  /*2a10*/  IMAD R22, R13, 0x18, R4 ;  /* 0x000000180d167824 */ /* 0x000fe200078e0204 */
[----:B------:R-:W-:Y:S01]  /*2a20*/  BSSY.RECONVERGENT B3, `(.L_x_58) ;  /* 0x0000020000037945 */ /* 0x000fe20003800200 */
[----:B------:R-:W-:Y:S02]  /*2a30*/  IMAD.MOV.U32 R26, RZ, RZ, 0x0 ;  /* 0x00000000ff1a7424 */ /* 0x000fe400078e00ff */
[----:B------:R-:W-:Y:S01]  /*2a40*/  IMAD.MOV.U32 R27, RZ, RZ, 0x3fd80000 ;  /* 0x3fd80000ff1b7424 */ /* 0x000fe200078e00ff */
[----:B------:R-:W0:Y:S04]  /*2a50*/  LDS.64 R20, [R22+0x8] ;  /* 0x0000080016147984 */ /* 0x000e280000000a00 */
[----:B------:R-:W1:Y:S04]  /*2a60*/  LDS.64 R14, [R22] ;  /* 0x00000000160e7984 */ /* 0x000e680000000a00 */
[----:B------:R-:W3:Y:S01]  /*2a70*/  LDS.64 R12, [R22+0x10] ;  /* 0x00001000160c7984 */ /* 0x000ee20000000a00 */
[----:B0-----:R-:W-:-:S02]  /*2a80*/  DADD R20, R8, -R20 ;  /* 0x0000000008147229 */ /* 0x001fc40000000814 */
[----:B-1----:R-:W-:-:S06]  /*2a90*/  DADD R14, R6, -R14 ;  /* 0x00000000060e7229 */ /* 0x002fcc000000080e */
[----:B------:R-:W-:Y:S02]  /*2aa0*/  DMUL R20, R20, R20 ;  /* 0x0000001414147228 */ /* 0x000fe40000000000 */
[----:B---3--:R-:W-:-:S06]  /*2ab0*/  DADD R12, R10, -R12 ;  /* 0x000000000a0c7229 */ /* 0x008fcc000000080c */
[----:B------:R-:W-:-:S08]  /*2ac0*/  DFMA R20, R14, R14, R20 ;  /* 0x0000000e0e14722b */ /* 0x000fd00000000014 */
[----:B------:R-:W-:-:S06]  /*2ad0*/  DFMA R24, R12, R12, R20 ;  /* 0x0000000c0c18722b */ /* 0x000fcc0000000014 */
        /* <DEDUP_REMOVED lines=15> */
[----:B------:R-:W-:Y:S01]  /*2bd0*/  MOV R26, 0x2c00 ;  /* 0x00002c00001a7802 */ /* 0x000fe20000000f00 */
[----:B------:R-:W-:-:S07]  /*2be0*/  IMAD.MOV.U32 R21, RZ, RZ, R25 ;  /* 0x000000ffff157224 */ /* 0x000fce00078e0019 */
[----:B--2---:R-:W-:Y:S05]  /*2bf0*/  CALL.REL.NOINC `($__internal_1_$__cuda_sm20_dsqrt_rn_f64_mediumpath_v1) ;  /* 0x0000002c00a47944 */ /* 0x004fea0003c00000 */
[----:B------:R-:W-:Y:S01]  /*2c00*/  IMAD.MOV.U32 R28, RZ, RZ, R14 ;  /* 0x000000ffff1c7224 */ /* 0x000fe200078e000e */
[----:B------:R-:W-:-:S07]  /*2c10*/  MOV R29, R15 ;  /* 0x0000000f001d7202 */ /* 0x000fce0000000f00 */
.L_x_59:
[----:B------:R-:W-:Y:S05]  /*2c20*/  BSYNC.RECONVERGENT B3 ;  /* 0x0000000000037941 */ /* 0x000fea0003800200 */
.L_x_58:
        /* <DEDUP_REMOVED lines=17> */
[----:B------:R-:W-:Y:S01]  /*2d40*/  IMAD.MOV.U32 R14, RZ, RZ, R28 ;  /* 0x000000ffff0e7224 */ /* 0x000fe200078e001c */
[----:B------:R-:W-:Y:S01]  /*2d50*/  MOV R32, 0x2d80 ;  /* 0x00002d8000207802 */ /* 0x000fe20000000f00 */
[----:B------:R-:W-:-:S07]  /*2d60*/  IMAD.MOV.U32 R15, RZ, RZ, R29 ;  /* 0x000000ffff0f7224 */ /* 0x000fce00078e001d */
[----:B--2---:R-:W-:Y:S05]  /*2d70*/  CALL.REL.NOINC `($__internal_0_$__cuda_sm20_div_rn_f64_full) ;  /* 0x0000002400cc7944 */ /* 0x004fea0003c00000 */
.L_x_61:
[----:B------:R-:W-:Y:S05]  /*2d80*/  BSYNC.RECONVERGENT B3 ;  /* 0x0000000000037941 */ /* 0x000fea0003800200 */
.L_x_60:
[----:B------:R-:W0:Y:S02]  /*2d90*/  F2I.F64.TRUNC R12, R12 ;  /* 0x0000000c000c7311 */ /* 0x000e24000030d100 */
[----:B0-----:R-:W-:-:S07]  /*2da0*/  LEA R21, R12, UR14, 0x3 ;  /* 0x0000000e0c157c11 */ /* 0x001fce000f8e18ff */
.L_x_62:
[----:B------:R-:W0:Y:S02]  /*2db0*/  LDS.64 R12, [R21] ;  /* 0x00000000150c7984 */ /* 0x000e240000000a00 */
[----:B0-----:R-:W-:-:S04]  /*2dc0*/  IADD3 R14, P0, PT, R12, 0x1, RZ ;  /* 0x000000010c0e7810 */ /* 0x001fc80007f1e0ff */
[----:B------:R-:W-:-:S08]  /*2dd0*/  IADD3.X R15, PT, PT, RZ, R13, RZ, P0, !PT ;  /* 0x0000000dff0f7210 */ /* 0x000fd000007fe4ff */
[----:B------:R-:W0:Y:S02]  /*2de0*/  ATOMS.CAST.SPIN.64 P0, [R21], R12, R14 ;  /* 0x0000000c1500758d */ /* 0x000e24000180040e */
[----:B0-----:R-:W-:Y:S05]  /*2df0*/  @!P0 BRA `(.L_x_62) ;  /* 0xfffffffc00ec8947 */ /* 0x001fea000383ffff */
.L_x_57:
[----:B------:R-:W-:Y:S05]  /*2e00*/  BSYNC.RECONVERGENT B2 ;  /* 0x0000000000027941 */ /* 0x000fea0003800200 */
.L_x_56:
[----:B------:R-:W0:Y:S01]  /*2e10*/  I2F.U32.RP R14, UR12 ;  /* 0x0000000c000e7d06 */ /* 0x000e220008209000 */
[----:B------:R-:W-:Y:S01]  /*2e20*/  IMAD.MOV.U32 R12, RZ, RZ, RZ ;  /* 0x000000ffff0c7224 */ /* 0x000fe200078e00ff */
[----:B------:R-:W-:Y:S01]  /*2e30*/  ISETP.NE.U32.AND P2, PT, RZ, UR12, PT ;  /* 0x0000000cff007c0c */ /* 0x000fe2000bf45070 */
[----:B------:R-:W1:Y:S01]  /*2e40*/  LDCU.64 UR4, c[0x0][0x398] ;  /* 0x00007300ff0477ac */ /* 0x000e620008000a00 */
[----:B------:R-:W-:Y:S04]  /*2e50*/  BSSY.RECONVERGENT B2, `(.L_x_63) ;  /* 0x0000052000027945 */ /* 0x000fe80003800200 */
[----:B0-----:R-:W0:Y:S02]  /*2e60*/  MUFU.RCP R14, R14 ;  /* 0x0000000e000e7308 */ /* 0x001e240000001000 */
[----:B0-----:R-:W-:-:S06]  /*2e70*/  VIADD R15, R14, 0xffffffe ;  /* 0x0ffffffe0e0f7836 */ /* 0x001fcc0000000000 */
[----:B------:R-:W0:Y:S02]  /*2e80*/  F2I.FTZ.U32.TRUNC.NTZ R13, R15 ;  /* 0x0000000f000d7305 */ /* 0x000e24000021f000 */
[----:B0-----:R-:W-:-:S04]  /*2e90*/  IMAD.MOV R21, RZ, RZ, -R13 ;  /* 0x000000ffff157224 */ /* 0x001fc800078e0a0d */
[----:B------:R-:W-:-:S04]  /*2ea0*/  IMAD R21, R21, UR12, RZ ;  /* 0x0000000c15157c24 */ /* 0x000fc8000f8e02ff */
[----:B------:R-:W-:-:S06]  /*2eb0*/  IMAD.HI.U32 R21, R13, R21, R12 ;  /* 0x000000150d157227 */ /* 0x000fcc00078e000c */
[----:B------:R-:W-:-:S05]  /*2ec0*/  IMAD.HI.U32 R12, R21, R30, RZ ;  /* 0x0000001e150c7227 */ /* 0x000fca00078e00ff */
[----:B------:R-:W-:-:S05]  /*2ed0*/  IADD3 R13, PT, PT, -R12, RZ, RZ ;  /* 0x000000ff0c0d7210 */ /* 0x000fca0007ffe1ff */
[----:B------:R-:W-:-:S05]  /*2ee0*/  IMAD R13, R13, UR12, R30 ;  /* 0x0000000c0d0d7c24 */ /* 0x000fca000f8e021e */
[----:B------:R-:W-:-:S13]  /*2ef0*/  ISETP.GE.U32.AND P0, PT, R13, UR12, PT ;  /* 0x0000000c0d007c0c */ /* 0x000fda000bf06070 */
[----:B------:R-:W-:-:S05]  /*2f00*/  @P0 VIADD R13, R13, -UR12 ;  /* 0x8000000c0d0d0c36 */ /* 0x000fca0008000000 */
[----:B------:R-:W-:-:S13]  /*2f10*/  ISETP.GE.U32.AND P0, PT, R13, UR12, PT ;  /* 0x0000000c0d007c0c */ /* 0x000fda000bf06070 */
[----:B------:R-:W-:Y:S01]  /*2f20*/  @P0 VIADD R13, R13, -UR12 ;  /* 0x8000000c0d0d0c36 */ /* 0x000fe20008000000 */
[----:B------:R-:W-:-:S05]  /*2f30*/  @!P2 LOP3.LUT R13, RZ, UR12, RZ, 0x33, !PT ;  /* 0x0000000cff0dac12 */ /* 0x000fca000f8e33ff */
        /* <DEDUP_REMOVED lines=37> */
.L_x_66:
[----:B------:R-:W-:Y:S05]  /*3190*/  BSYNC.RECONVERGENT B3 ;  /* 0x0000000000037941 */ /* 0x000fea0003800200 */
.L_x_65:
        /* <DEDUP_REMOVED lines=21> */
.L_x_68:
[----:B------:R-:W-:Y:S05]  /*32f0*/  BSYNC.RECONVERGENT B3 ;  /* 0x0000000000037941 */ /* 0x000fea0003800200 */
.L_x_67:
[----:B------:R-:W0:Y:S02]  /*3300*/  F2I.F64.TRUNC R12, R12 ;  /* 0x0000000c000c7311 */ /* 0x000e24000030d100 */
[----:B0-----:R-:W-:-:S07]  /*3310*/  LEA R21, R12, UR14, 0x3 ;  /* 0x0000000e0c157c11 */ /* 0x001fce000f8e18ff */
.L_x_69:
[----:B------:R-:W0:Y:S02]  /*3320*/  LDS.64 R12, [R21] ;  /* 0x00000000150c7984 */ /* 0x000e240000000a00 */
[----:B0-----:R-:W-:-:S04]  /*3330*/  IADD3 R14, P0, PT, R12, 0x1, RZ ;  /* 0x000000010c0e7810 */ /* 0x001fc80007f1e0ff */
[----:B------:R-:W-:-:S08]  /*3340*/  IADD3.X R15, PT, PT, RZ, R13, RZ, P0, !PT ;  /* 0x0000000dff0f7210 */ /* 0x000fd000007fe4ff */
[----:B------:R-:W0:Y:S02]  /*3350*/  ATOMS.CAST.SPIN.64 P0, [R21], R12, R14 ;  /* 0x0000000c1500758d */ /* 0x000e24000180040e */
[----:B0-----:R-:W-:Y:S05]  /*3360*/  @!P0 BRA `(.L_x_69) ;  /* 0xfffffffc00ec8947 */ /* 0x001fea000383ffff */
.L_x_64:
[----:B------:R-:W-:Y:S05]  /*3370*/  BSYNC.RECONVERGENT B2 ;  /* 0x0000000000027941 */ /* 0x000fea0003800200 */
.L_x_63:
        /* <DEDUP_REMOVED lines=10> */
[----:B------:R-:W-:Y:S01]  /*3420*/  IMAD.HI.U32 R13, R13, R21, R12 ;  /* 0x000000150d0d7227 */ /* 0x000fe200078e000c */
[----:B------:R-:W-:-:S05]  /*3430*/  IADD3 R12, PT, PT, R18, -0x1, RZ ;  /* 0xffffffff120c7810 */ /* 0x000fca0007ffe0ff */
[----:B------:R-:W-:-:S04]  /*3440*/  IMAD.HI.U32 R13, R13, R12, RZ ;  /* 0x0000000c0d0d7227 */ /* 0x000fc800078e00ff */
[----:B------:R-:W-:-:S04]  /*3450*/  IMAD.MOV R13, RZ, RZ, -R13 ;  /* 0x000000ffff0d7224 */ /* 0x000fc800078e0a0d */
[----:B------:R-:W-:-:S05]  /*3460*/  IMAD R13, R13, UR12, R12 ;  /* 0x0000000c0d0d7c24 */ /* 0x000fca000f8e020c */
[----:B------:R-:W-:-:S13]  /*3470*/  ISETP.GE.U32.AND P0, PT, R13, UR12, PT ;  /* 0x0000000c0d007c0c */ /* 0x000fda000bf06070 */
[----:B------:R-:W-:-:S05]  /*3480*/  @P0 VIADD R13, R13, -UR12 ;  /* 0x8000000c0d0d0c36 */ /* 0x000fca0008000000 */
[----:B------:R-:W-:-:S13]  /*3490*/  ISETP.GE.U32.AND P0, PT, R13, UR12, PT ;  /* 0x0000000c0d007c0c */ /* 0x000fda000bf06070 */
[----:B------:R-:W-:Y:S01]  /*34a0*/  @P0 VIADD R13, R13, -UR12 ;  /* 0x8000000c0d0d0c36 */ /* 0x000fe20008000000 */
[----:B------:R-:W-:-:S04]  /*34b0*/  @!P2 LOP3.LUT R13, RZ, UR12, RZ, 0x33, !PT ;  /* 0x0000000cff0dac12 */ /* 0x000fc8000f8e33ff */
[----:B------:R-:W-:-:S04]  /*34c0*/  IADD3 R12, PT, PT, R13, UR13, RZ ;  /* 0x0000000d0d0c7c10 */ /* 0x000fc8000fffe0ff */
        /* <DEDUP_REMOVED lines=31> */
[----:B------:R-:W-:Y:S01]  /*36c0*/  MOV R26, 0x36f0 ;  /* 0x000036f0001a7802 */ /* 0x000fe20000000f00 */
[----:B------:R-:W-:-:S07]  /*36d0*/  IMAD.MOV.U32 R21, RZ, RZ, R25 ;  /* 0x000000ffff157224 */ /* 0x000fce00078e0019 */
[----:B--2---:R-:W-:Y:S05]  /*36e0*/  CALL.REL.NOINC `($__internal_1_$__cuda_sm20_dsqrt_rn_f64_mediumpath_v1) ;  /* 0x0000002000e87944 */ /* 0x004fea0003c00000 */
[----:B------:R-:W-:Y:S01]  /*36f0*/  MOV R28, R14 ;  /* 0x0000000e001c7202 */ /* 0x000fe20000000f00 */
[----:B------:R-:W-:-:S07]  /*3700*/  IMAD.MOV.U32 R29, RZ, RZ, R15 ;  /* 0x000000ffff1d7224 */ /* 0x000fce00078e000f */
.L_x_73:
[----:B------:R-:W-:Y:S05]  /*3710*/  BSYNC.RECONVERGENT B3 ;  /* 0x0000000000037941 */ /* 0x000fea0003800200 */
.L_x_72:
        /* <DEDUP_REMOVED lines=18> */
[----:B------:R-:W-:Y:S02]  /*3840*/  MOV R15, R29 ;  /* 0x0000001d000f7202 */ /* 0x000fe40000000f00 */
[----:B------:R-:W-:-:S07]  /*3850*/  MOV R32, 0x3870 ;  /* 0x0000387000207802 */ /* 0x000fce0000000f00 */
[----:B--2---:R-:W-:Y:S05]  /*3860*/  CALL.REL.NOINC `($__internal_0_$__cuda_sm20_div_rn_f64_full) ;  /* 0x0000001c00107944 */ /* 0x004fea0003c00000 */
.L_x_75:
[----:B------:R-:W-:Y:S05]  /*3870*/  BSYNC.RECONVERGENT B3 ;  /* 0x0000000000037941 */ /* 0x000fea0003800200 */
.L_x_74:
[----:B------:R-:W0:Y:S02]  /*3880*/  F2I.F64.TRUNC R12, R12 ;  /* 0x0000000c000c7311 */ /* 0x000e24000030d100 */
[----:B0-----:R-:W-:-:S07]  /*3890*/  LEA R21, R12, UR14, 0x3 ;  /* 0x0000000e0c157c11 */ /* 0x001fce000f8e18ff */
.L_x_76:
[----:B------:R-:W0:Y:S02]  /*38a0*/  LDS.64 R12, [R21] ;  /* 0x00000000150c7984 */ /* 0x000e240000000a00 */
[----:B0-----:R-:W-:-:S05]  /*38b0*/  IADD3 R14, P0, PT, R12, 0x1, RZ ;  /* 0x000000010c0e7810 */ /* 0x001fca0007f1e0ff */
[----:B------:R-:W-:-:S07]  /*38c0*/  IMAD.X R15, RZ, RZ, R13, P0 ;  /* 0x000000ffff0f7224 */ /* 0x000fce00000e060d */
[----:B------:R-:W0:Y:S02]  /*38d0*/  ATOMS.CAST.SPIN.64 P0, [R21], R12, R14 ;  /* 0x0000000c1500758d */ /* 0x000e24000180040e */
[----:B0-----:R-:W-:Y:S05]  /*38e0*/  @!P0 BRA `(.L_x_76) ;  /* 0xfffffffc00ec8947 */ /* 0x001fea000383ffff */
.L_x_71:
[----:B------:R-:W-:Y:S05]  /*38f0*/  BSYNC.RECONVERGENT B2 ;  /* 0x0000000000027941 */ /* 0x000fea0003800200 */
.L_x_70:
[----:B------:R-:W0:Y:S01]  /*3900*/  I2F.U32.RP R14, UR12 ;  /* 0x0000000c000e7d06 */ /* 0x000e220008209000 */
[----:B------:R-:W-:Y:S01]  /*3910*/  MOV R12, RZ ;  /* 0x000000ff000c7202 */ /* 0x000fe20000000f00 */
[----:B------:R-:W1:Y:S01]  /*3920*/  LDCU.64 UR4, c[0x0][0x398] ;  /* 0x00007300ff0477ac */ /* 0x000e620008000a00 */
[----:B------:R-:W-:Y:S01]  /*3930*/  ISETP.NE.U32.AND P2, PT, RZ, UR12, PT ;  /* 0x0000000cff007c0c */ /* 0x000fe2000bf45070 */
[----:B------:R-:W-:Y:S04]  /*3940*/  BSSY.RECONVERGENT B2, `(.L_x_77) ;  /* 0x0000052000027945 */ /* 0x000fe80003800200 */
[----:B0-----:R-:W0:Y:S02]  /*3950*/  MUFU.RCP R14, R14 ;  /* 0x0000000e000e7308 */ /* 0x001e240000001000 */
[----:B0-----:R-:W-:-:S06]  /*3960*/  VIADD R15, R14, 0xffffffe ;  /* 0x0ffffffe0e0f7836 */ /* 0x001fcc0000000000 */
[----:B------:R-:W0:Y:S02]  /*3970*/  F2I.FTZ.U32.TRUNC.NTZ R13, R15 ;  /* 0x0000000f000d7305 */ /* 0x000e24000021f000 */
[----:B0-----:R-:W-:-:S04]  /*3980*/  IMAD.MOV R21, RZ, RZ, -R13 ;  /* 0x000000ffff157224 */ /* 0x001fc800078e0a0d */
[----:B------:R-:W-:-:S04]  /*3990*/  IMAD R21, R21, UR12, RZ ;  /* 0x0000000c15157c24 */ /* 0x000fc8000f8e02ff */
[----:B------:R-:W-:-:S06]  /*39a0*/  IMAD.HI.U32 R21, R13, R21, R12 ;  /* 0x000000150d157227 */ /* 0x000fcc00078e000c */
        /* <DEDUP_REMOVED lines=45> */
.L_x_80:
[----:B------:R-:W-:Y:S05]  /*3c80*/  BSYNC.RECONVERGENT B3 ;  /* 0x0000000000037941 */ /* 0x000fea0003800200 */
.L_x_79:
        /* <DEDUP_REMOVED lines=21> */
.L_x_82:
[----:B------:R-:W-:Y:S05]  /*3de0*/  BSYNC.RECONVERGENT B3 ;  /* 0x0000000000037941 */ /* 0x000fea0003800200 */
.L_x_81:
[----:B------:R-:W0:Y:S02]  /*3df0*/  F2I.F64.TRUNC R12, R12 ;  /* 0x0000000c000c7311 */ /* 0x000e24000030d100 */
[----:B0-----:R-:W-:-:S07]  /*3e00*/  LEA R21, R12, UR14, 0x3 ;  /* 0x0000000e0c157c11 */ /* 0x001fce000f8e18ff */
.L_x_83:
[----:B------:R-:W0:Y:S02]  /*3e10*/  LDS.64 R12, [R21] ;  /* 0x00000000150c7984 */ /* 0x000e240000000a00 */
[----:B0-----:R-:W-:-:S05]  /*3e20*/  IADD3 R14, P0, PT, R12, 0x1, RZ ;  /* 0x000000010c0e7810 */ /* 0x001fca0007f1e0ff */
[----:B------:R-:W-:-:S07]  /*3e30*/  IMAD.X R15, RZ, RZ, R13, P0 ;  /* 0x000000ffff0f7224 */ /* 0x000fce00000e060d */
[----:B------:R-:W0:Y:S02]  /*3e40*/  ATOMS.CAST.SPIN.64 P0, [R21], R12, R14 ;  /* 0x0000000c1500758d */ /* 0x000e24000180040e */
[----:B0-----:R-:W-:Y:S05]  /*3e50*/  @!P0 BRA `(.L_x_83) ;  /* 0xfffffffc00ec8947 */ /* 0x001fea000383ffff */
.L_x_78:
[----:B------:R-:W-:Y:S05]  /*3e60*/  BSYNC.RECONVERGENT B2 ;  /* 0x0000000000027941 */ /* 0x000fea0003800200 */
.L_x_77:
[----:B------:R-:W-:Y:S01]  /*3e70*/  VIADD R18, R18, 0x4 ;  /* 0x0000000412127836 */ /* 0x000fe20000000000 */
[----:B------:R-:W-:Y:S06]  /*3e80*/  @P1 BRA `(.L_x_84) ;  /* 0xffffffe800701947 */ /* 0x000fec000383ffff */
.L_x_55:
[----:B------:R-:W-:Y:S05]  /*3e90*/  BSYNC B1 ;  /* 0x0000000000017941 */ /* 0x000fea0003800000 */
.L_x_54:
[----:B------:R-:W-:-:S13]  /*3ea0*/  ISETP.NE.AND P0, PT, R16, RZ, PT ;  /* 0x000000ff1000720c */ /* 0x000fda0003f05270 */
[----:B------:R-:W-:Y:S05]  /*3eb0*/  @!P0 BRA `(.L_x_53) ;  /* 0x00000010003c8947 */ /* 0x000fea0003800000 */
[----:B------:R-:W-:Y:S01]  /*3ec0*/  ISETP.NE.AND P0, PT, R16, 0x1, PT ;  /* 0x000000011000780c */ /* 0x000fe20003f05270 */
[----:B------:R-:W-:-:S12]  /*3ed0*/  BSSY.RECONVERGENT B1, `(.L_x_85) ;  /* 0x00000b4000017945 */ /* 0x000fd80003800200 */
[----:B------:R-:W-:Y:S05]  /*3ee0*/  @!P0 BRA `(.L_x_86) ;  /* 0x0000000800c88947 */ /* 0x000fea0003800000 */
[----:B------:R-:W0:Y:S01]  /*3ef0*/  I2F.U32.RP R14, UR12 ;  /* 0x0000000c000e7d06 */ /* 0x000e220008209000 */
[----:B------:R-:W-:Y:S01]  /*3f00*/  IMAD.MOV.U32 R12, RZ, RZ, RZ ;  /* 0x000000ffff0c7224 */ /* 0x000fe200078e00ff */
[----:B------:R-:W-:Y:S01]  /*3f10*/  ISETP.NE.U32.AND P1, PT, RZ, UR12, PT ;  /* 0x0000000cff007c0c */ /* 0x000fe2000bf25070 */
[----:B------:R-:W-:Y:S01]  /*3f20*/  IMAD.IADD R16, R3, 0x1, R0 ;  /* 0x0000000103107824 */ /* 0x000fe200078e0200 */
[----:B------:R-:W1:Y:S01]  /*3f30*/  LDCU.64 UR4, c[0x0][0x398] ;  /* 0x00007300ff0477ac */ /* 0x000e620008000a00 */
[----:B------:R-:W-:Y:S03]  /*3f40*/  BSSY.RECONVERGENT B2, `(.L_x_87) ;  /* 0x0000053000027945 */ /* 0x000fe60003800200 */
[----:B0-----:R-:W0:Y:S02]  /*3f50*/  MUFU.RCP R14, R14 ;  /* 0x0000000e000e7308 */ /* 0x001e240000001000 */
[----:B0-----:R-:W-:-:S06]  /*3f60*/  VIADD R15, R14, 0xffffffe ;  /* 0x0ffffffe0e0f7836 */ /* 0x001fcc0000000000 */
[----:B------:R-:W0:Y:S02]  /*3f70*/  F2I.FTZ.U32.TRUNC.NTZ R13, R15 ;  /* 0x0000000f000d7305 */ /* 0x000e24000021f000 */
[----:B0-----:R-:W-:-:S05]  /*3f80*/  IADD3 R19, PT, PT, RZ, -R13, RZ ;  /* 0x8000000dff137210 */ /* 0x001fca0007ffe0ff */
[----:B------:R-:W-:-:S04]  /*3f90*/  IMAD R19, R19, UR12, RZ ;  /* 0x0000000c13137c24 */ /* 0x000fc8000f8e02ff */
[----:B------:R-:W-:-:S06]  /*3fa0*/  IMAD.HI.U32 R19, R13, R19, R12 ;  /* 0x000000130d137227 */ /* 0x000fcc00078e000c */
[----:B------:R-:W-:-:S04]  /*3fb0*/  IMAD.HI.U32 R12, R19, R16, RZ ;  /* 0x00000010130c7227 */ /* 0x000fc800078e00ff */
[----:B------:R-:W-:-:S04]  /*3fc0*/  IMAD.MOV R13, RZ, RZ, -R12 ;  /* 0x000000ffff0d7224 */ /* 0x000fc800078e0a0c */
[----:B------:R-:W-:-:S05]  /*3fd0*/  IMAD R13, R13, UR12, R16 ;  /* 0x0000000c0d0d7c24 */ /* 0x000fca000f8e0210 */
[----:B------:R-:W-:-:S13]  /*3fe0*/  ISETP.GE.U32.AND P0, PT, R13, UR12, PT ;  /* 0x0000000c0d007c0c */ /* 0x000fda000bf06070 */
[----:B------:R-:W-:-:S04]  /*3ff0*/  @P0 IADD3 R13, PT, PT, R13, -UR12, RZ ;  /* 0x8000000c0d0d0c10 */ /* 0x000fc8000fffe0ff */
        /* <DEDUP_REMOVED lines=8> */
[----:B------:R-:W-:Y:S04]  /*4080*/  BSSY.RECONVERGENT B3, `(.L_x_89) ;  /* 0x0000021000037945 */ /* 0x000fe80003800200 */
        /* <DEDUP_REMOVED lines=8> */
[----:B------:R-:W-:Y:S01]  /*4110*/  DFMA R24, R18, R18, R14 ;  /* 0x000000121218722b */ /* 0x000fe2000000000e */
[----:B------:R-:W-:Y:S01]  /*4120*/  MOV R14, 0x0 ;  /* 0x00000000000e7802 */ /* 0x000fe20000000f00 */
[----:B------:R-:W-:-:S04]  /*4130*/  IMAD.MOV.U32 R15, RZ, RZ, 0x3fd80000 ;  /* 0x3fd80000ff0f7424 */ /* 0x000fc800078e00ff */
        /* <DEDUP_REMOVED lines=17> */
[----:B------:R-:W-:-:S07]  /*4250*/  IMAD.MOV.U32 R20, RZ, RZ, R18 ;  /* 0x000000ffff147224 */ /* 0x000fce00078e0012 */
[----:B--2---:R-:W-:Y:S05]  /*4260*/  CALL.REL.NOINC `($__internal_1_$__cuda_sm20_dsqrt_rn_f64_mediumpath_v1) ;  /* 0x0000001800087944 */ /* 0x004fea0003c00000 */
[----:B------:R-:W-:Y:S01]  /*4270*/  IMAD.MOV.U32 R20, RZ, RZ, R14 ;  /* 0x000000ffff147224 */ /* 0x000fe200078e000e */
[----:B------:R-:W-:-:S07]  /*4280*/  MOV R21, R15 ;  /* 0x0000000f00157202 */ /* 0x000fce0000000f00 */
.L_x_90:
[----:B------:R-:W-:Y:S05]  /*4290*/  BSYNC.RECONVERGENT B3 ;  /* 0x0000000000037941 */ /* 0x000fea0003800200 */
.L_x_89:
        /* <DEDUP_REMOVED lines=21> */
.L_x_92:
[----:B------:R-:W-:Y:S05]  /*43f0*/  BSYNC.RECONVERGENT B3 ;  /* 0x0000000000037941 */ /* 0x000fea0003800200 */
.L_x_91:
[----:B------:R-:W0:Y:S02]  /*4400*/  F2I.F64.TRUNC R12, R12 ;  /* 0x0000000c000c7311 */ /* 0x000e24000030d100 */
[----:B0-----:R-:W-:-:S07]  /*4410*/  LEA R19, R12, UR14, 0x3 ;  /* 0x0000000e0c137c11 */ /* 0x001fce000f8e18ff */
.L_x_93:
[----:B------:R-:W0:Y:S02]  /*4420*/  LDS.64 R12, [R19] ;  /* 0x00000000130c7984 */ /* 0x000e240000000a00 */
[----:B0-----:R-:W-:-:S04]  /*4430*/  IADD3 R14, P0, PT, R12, 0x1, RZ ;  /* 0x000000010c0e7810 */ /* 0x001fc80007f1e0ff */
[----:B------:R-:W-:-:S08]  /*4440*/  IADD3.X R15, PT, PT, RZ, R13, RZ, P0, !PT ;  /* 0x0000000dff0f7210 */ /* 0x000fd000007fe4ff */
[----:B------:R-:W0:Y:S02]  /*4450*/  ATOMS.CAST.SPIN.64 P0, [R19], R12, R14 ;  /* 0x0000000c1300758d */ /* 0x000e24000180040e */
[----:B0-----:R-:W-:Y:S05]  /*4460*/  @!P0 BRA `(.L_x_93) ;  /* 0xfffffffc00ec8947 */ /* 0x001fea000383ffff */
.L_x_88:
[----:B------:R-:W-:Y:S05]  /*4470*/  BSYNC.RECONVERGENT B2 ;  /* 0x0000000000027941 */ /* 0x000fea0003800200 */
.L_x_87:
[----:B------:R-:W0:Y:S01]  /*4480*/  I2F.U32.RP R14, UR12 ;  /* 0x0000000c000e7d06 */ /* 0x000e220008209000 */
[----:B------:R-:W-:Y:S01]  /*4490*/  IMAD.MOV.U32 R12, RZ, RZ, RZ ;  /* 0x000000ffff0c7224 */ /* 0x000fe200078e00ff */
[----:B------:R-:W-:Y:S01]  /*44a0*/  IADD3 R16, PT, PT, R16, 0x1, RZ ;  /* 0x0000000110107810 */ /* 0x000fe20007ffe0ff */
[----:B------:R-:W1:Y:S01]  /*44b0*/  LDCU.64 UR4, c[0x0][0x398] ;  /* 0x00007300ff0477ac */ /* 0x000e620008000a00 */
[----:B------:R-:W-:Y:S01]  /*44c0*/  ISETP.NE.U32.AND P1, PT, RZ, UR12, PT ;  /* 0x0000000cff007c0c */ /* 0x000fe2000bf25070 */
[----:B------:R-:W-:Y:S03]  /*44d0*/  BSSY.RECONVERGENT B2, `(.L_x_94) ;  /* 0x0000052000027945 */ /* 0x000fe60003800200 */
        /* <DEDUP_REMOVED lines=29> */
[----:B------:R-:W-:Y:S02]  /*46b0*/  IMAD.MOV.U32 R14, RZ, RZ, 0x0 ;  /* 0x00000000ff0e7424 */ /* 0x000fe400078e00ff */
[----:B------:R-:W-:-:S03]  /*46c0*/  IMAD.MOV.U32 R15, RZ, RZ, 0x3fd80000 ;  /* 0x3fd80000ff0f7424 */ /* 0x000fc600078e00ff */
        /* <DEDUP_REMOVED lines=20> */
.L_x_97:
[----:B------:R-:W-:Y:S05]  /*4810*/  BSYNC.RECONVERGENT B3 ;  /* 0x0000000000037941 */ /* 0x000fea0003800200 */
.L_x_96:
        /* <DEDUP_REMOVED lines=21> */
.L_x_99:
[----:B------:R-:W-:Y:S05]  /*4970*/  BSYNC.RECONVERGENT B3 ;  /* 0x0000000000037941 */ /* 0x000fea0003800200 */
.L_x_98:
[----:B------:R-:W0:Y:S02]  /*4980*/  F2I.F64.TRUNC R12, R12 ;  /* 0x0000000c000c7311 */ /* 0x000e24000030d100 */
[----:B0-----:R-:W-:-:S07]  /*4990*/  LEA R19, R12, UR14, 0x3 ;  /* 0x0000000e0c137c11 */ /* 0x001fce000f8e18ff */
.L_x_100:
[----:B------:R-:W0:Y:S02]  /*49a0*/  LDS.64 R12, [R19] ;  /* 0x00000000130c7984 */ /* 0x000e240000000a00 */
[----:B0-----:R-:W-:-:S05]  /*49b0*/  IADD3 R14, P0, PT, R12, 0x1, RZ ;  /* 0x000000010c0e7810 */ /* 0x001fca0007f1e0ff */
[----:B------:R-:W-:-:S07]  /*49c0*/  IMAD.X R15, RZ, RZ, R13, P0 ;  /* 0x000000ffff0f7224 */ /* 0x000fce00000e060d */
[----:B------:R-:W0:Y:S02]  /*49d0*/  ATOMS.CAST.SPIN.64 P0, [R19], R12, R14 ;  /* 0x0000000c1300758d */ /* 0x000e24000180040e */
[----:B0-----:R-:W-:Y:S05]  /*49e0*/  @!P0 BRA `(.L_x_100) ;  /* 0xfffffffc00ec8947 */ /* 0x001fea000383ffff */
.L_x_95:
[----:B------:R-:W-:Y:S05]  /*49f0*/  BSYNC.RECONVERGENT B2 ;  /* 0x0000000000027941 */ /* 0x000fea0003800200 */
.L_x_94:
[----:B------:R-:W-:-:S07]  /*4a00*/  VIADD R0, R0, 0x2 ;  /* 0x0000000200007836 */ /* 0x000fce0000000000 */
.L_x_86:
[----:B------:R-:W-:Y:S05]  /*4a10*/  BSYNC.RECONVERGENT B1 ;  /* 0x0000000000017941 */ /* 0x000fea0003800200 */
.L_x_85:
[----:B------:R-:W-:-:S04]  /*4a20*/  LOP3.LUT R2, R2, 0x1, RZ, 0xc0, !PT ;  /* 0x0000000102027812 */ /* 0x000fc800078ec0ff */
[----:B------:R-:W-:-:S13]  /*4a30*/  ISETP.NE.U32.AND P0, PT, R2, 0x1, PT ;  /* 0x000000010200780c */ /* 0x000fda0003f05070 */
[----:B------:R-:W-:Y:S05]  /*4a40*/  @P0 BRA `(.L_x_53) ;  /* 0x0000000400580947 */ /* 0x000fea0003800000 */
[----:B------:R-:W0:Y:S01]  /*4a50*/  I2F.U32.RP R14, UR12 ;  /* 0x0000000c000e7d06 */ /* 0x000e220008209000 */
[----:B------:R-:W-:Y:S01]  /*4a60*/  IMAD.IADD R0, R3, 0x1, R0 ;  /* 0x0000000103007824 */ /* 0x000fe200078e0200 */
[----:B------:R-:W-:Y:S01]  /*4a70*/  ISETP.NE.U32.AND P1, PT, RZ, UR12, PT ;  /* 0x0000000cff007c0c */ /* 0x000fe2000bf25070 */
[----:B------:R-:W1:Y:S05]  /*4a80*/  LDCU.64 UR4, c[0x0][0x398] ;  /* 0x00007300ff0477ac */ /* 0x000e6a0008000a00 */
[----:B0-----:R-:W0:Y:S02]  /*4a90*/  MUFU.RCP R14, R14 ;  /* 0x0000000e000e7308 */ /* 0x001e240000001000 */
[----:B0-----:R-:W-:-:S06]  /*4aa0*/  VIADD R12, R14, 0xffffffe ;  /* 0x0ffffffe0e0c7836 */ /* 0x001fcc0000000000 */
[----:B------:R0:W3:Y:S02]  /*4ab0*/  F2I.FTZ.U32.TRUNC.NTZ R13, R12 ;  /* 0x0000000c000d7305 */ /* 0x0000e4000021f000 */
[----:B0-----:R-:W-:Y:S01]  /*4ac0*/  IMAD.MOV.U32 R12, RZ, RZ, RZ ;  /* 0x000000ffff0c7224 */ /* 0x001fe200078e00ff */
[----:B---3--:R-:W-:-:S05]  /*4ad0*/  IADD3 R15, PT, PT, RZ, -R13, RZ ;  /* 0x8000000dff0f7210 */ /* 0x008fca0007ffe0ff */
        /* <DEDUP_REMOVED lines=20> */
[----:B-1----:R-:W-:Y:S01]  /*4c20*/  DADD R2, R6, -R2 ;  /* 0x0000000006027229 */ /* 0x002fe20000000802 */
[----:B------:R-:W-:Y:S01]  /*4c30*/  MOV R6, 0x0 ;  /* 0x0000000000067802 */ /* 0x000fe20000000f00 */
[----:B------:R-:W-:-:S04]  /*4c40*/  IMAD.MOV.U32 R7, RZ, RZ, 0x3fd80000 ;  /* 0x3fd80000ff077424 */ /* 0x000fc800078e00ff */
        /* <DEDUP_REMOVED lines=23> */
[----:B--2---:R-:W-:Y:S05]  /*4dc0*/  CALL.REL.NOINC `($__internal_1_$__cuda_sm20_dsqrt_rn_f64_mediumpath_v1) ;  /* 0x0000000c00307944 */ /* 0x004fea0003c00000 */
.L_x_102:
[----:B------:R-:W-:Y:S05]  /*4dd0*/  BSYNC.RECONVERGENT B1 ;  /* 0x0000000000017941 */ /* 0x000fea0003800200 */
.L_x_101:
        /* <DEDUP_REMOVED lines=18> */
[----:B--2---:R-:W-:Y:S05]  /*4f00*/  CALL.REL.NOINC `($__internal_0_$__cuda_sm20_div_rn_f64_full) ;  /* 0x0000000400687944 */ /* 0x004fea0003c00000 */
[----:B------:R-:W-:Y:S02]  /*4f10*/  IMAD.MOV.U32 R2, RZ, RZ, R12 ;  /* 0x000000ffff027224 */ /* 0x000fe400078e000c */
[----:B------:R-:W-:-:S07]  /*4f20*/  IMAD.MOV.U32 R3, RZ, RZ, R13 ;  /* 0x000000ffff037224 */ /* 0x000fce00078e000d */
.L_x_104:
[----:B------:R-:W-:Y:S05]  /*4f30*/  BSYNC.RECONVERGENT B1 ;  /* 0x0000000000017941 */ /* 0x000fea0003800200 */
.L_x_103:
[----:B------:R-:W2:Y:S02]  /*4f40*/  F2I.F64.TRUNC R2, R2 ;  /* 0x0000000200027311 */ /* 0x000ea4000030d100 */
[----:B--2---:R-:W-:-:S07]  /*4f50*/  LEA R5, R2, UR14, 0x3 ;  /* 0x0000000e02057c11 */ /* 0x004fce000f8e18ff */
.L_x_105:
[----:B------:R-:W0:Y:S02]  /*4f60*/  LDS.64 R8, [R5] ;  /* 0x0000000005087984 */ /* 0x000e240000000a00 */
[----:B0-----:R-:W-:-:S05]  /*4f70*/  IADD3 R10, P0, PT, R8, 0x1, RZ ;  /* 0x00000001080a7810 */ /* 0x001fca0007f1e0ff */
[----:B------:R-:W-:-:S07]  /*4f80*/  IMAD.X R11, RZ, RZ, R9, P0 ;  /* 0x000000ffff0b7224 */ /* 0x000fce00000e0609 */
[----:B------:R-:W0:Y:S02]  /*4f90*/  ATOMS.CAST.SPIN.64 P0, [R5], R8, R10 ;  /* 0x000000080500758d */ /* 0x000e24000180040a */
[----:B0-----:R-:W-:Y:S05]  /*4fa0*/  @!P0 BRA `(.L_x_105) ;  /* 0xfffffffc00ec8947 */ /* 0x001fea000383ffff */
.L_x_53:
[----:B------:R-:W1:Y:S01]  /*4fb0*/  LDC R0, c[0x0][0x3a0] ;  /* 0x0000e800ff007b82 */ /* 0x000e620000000800 */
[----:B------:R-:W-:Y:S07]  /*4fc0*/  WARPSYNC.ALL ;  /* 0x0000000000007948 */ /* 0x000fee0003800000 */
[----:B------:R-:W-:Y:S01]  /*4fd0*/  BAR.SYNC.DEFER_BLOCKING 0x0 ;  /* 0x0000000000007b1d */ /* 0x000fe20000010000 */
[----:B-1----:R-:W-:-:S13]  /*4fe0*/  ISETP.GE.AND P0, PT, R17, R0, PT ;  /* 0x000000001100720c */ /* 0x002fda0003f06270 */
[----:B------:R-:W-:Y:S05]  /*4ff0*/  @P0 EXIT ;  /* 0x000000000000094d */ /* 0x000fea0003800000 */
[----:B0-----:R-:W0:Y:S01]  /*5000*/  I2F.U32.RP R8, UR12 ;  /* 0x0000000c00087d06 */ /* 0x001e220008209000 */
[----:B------:R-:W-:Y:S01]  /*5010*/  VIADD R7, R17, UR12 ;  /* 0x0000000c11077c36 */ /* 0x000fe20008000000 */
[----:B------:R-:W-:Y:S01]  /*5020*/  ISETP.NE.U32.AND P2, PT, RZ, UR12, PT ;  /* 0x0000000cff007c0c */ /* 0x000fe2000bf45070 */
[----:B------:R-:W-:Y:S03]  /*5030*/  BSSY.RECONVERGENT B0, `(.L_x_106) ;  /* 0x000002d000007945 */ /* 0x000fe60003800200 */
[CC--:B------:R-:W-:Y:S02]  /*5040*/  ISETP.GE.AND P0, PT, R7.reuse, R0.reuse, PT ;  /* 0x000000000700720c */ /* 0x0c0fe40003f06270 */
[----:B--2---:R-:W-:Y:S02]  /*5050*/  VIMNMX R5, PT, PT, R7, R0, !PT ;  /* 0x0000000007057248 */ /* 0x004fe40007fe0100 */
[----:B------:R-:W-:-:S04]  /*5060*/  SEL R6, RZ, 0x1, P0 ;  /* 0x00000001ff067807 */ /* 0x000fc80000000000 */
[----:B------:R-:W-:Y:S01]  /*5070*/  IADD3 R5, PT, PT, R5, -R7, -R6 ;  /* 0x8000000705057210 */ /* 0x000fe20007ffe806 */
[----:B0-----:R-:W0:Y:S02]  /*5080*/  MUFU.RCP R8, R8 ;  /* 0x0000000800087308 */ /* 0x001e240000001000 */
[----:B0-----:R-:W-:-:S06]  /*5090*/  IADD3 R2, PT, PT, R8, 0xffffffe, RZ ;  /* 0x0ffffffe08027810 */ /* 0x001fcc0007ffe0ff */
[----:B------:R0:W1:Y:S02]  /*50a0*/  F2I.FTZ.U32.TRUNC.NTZ R3, R2 ;  /* 0x0000000200037305 */ /* 0x000064000021f000 */
[----:B0-----:R-:W-:Y:S02]  /*50b0*/  IMAD.MOV.U32 R2, RZ, RZ, RZ ;  /* 0x000000ffff027224 */ /* 0x001fe400078e00ff */
[----:B-1----:R-:W-:-:S04]  /*50c0*/  IMAD.MOV R9, RZ, RZ, -R3 ;  /* 0x000000ffff097224 */ /* 0x002fc800078e0a03 */
[----:B------:R-:W-:-:S04]  /*50d0*/  IMAD R9, R9, UR12, RZ ;  /* 0x0000000c09097c24 */ /* 0x000fc8000f8e02ff */
[----:B------:R-:W-:-:S06]  /*50e0*/  IMAD.HI.U32 R8, R3, R9, R2 ;  /* 0x0000000903087227 */ /* 0x000fcc00078e0002 */
[----:B------:R-:W-:-:S05]  /*50f0*/  IMAD.HI.U32 R7, R8, R5, RZ ;  /* 0x0000000508077227 */ /* 0x000fca00078e00ff */
[----:B------:R-:W-:-:S05]  /*5100*/  IADD3 R2, PT, PT, -R7, RZ, RZ ;  /* 0x000000ff07027210 */ /* 0x000fca0007ffe1ff */
[----:B------:R-:W-:Y:S02]  /*5110*/  IMAD R5, R2, UR12, R5 ;  /* 0x0000000c02057c24 */ /* 0x000fe4000f8e0205 */
[----:B------:R-:W0:Y:S03]  /*5120*/  LDC.64 R2, c[0x0][0x380] ;  /* 0x0000e000ff027b82 */ /* 0x000e260000000a00 */
[----:B------:R-:W-:-:S13]  /*5130*/  ISETP.GE.U32.AND P0, PT, R5, UR12, PT ;  /* 0x0000000c05007c0c */ /* 0x000fda000bf06070 */
[----:B------:R-:W-:Y:S02]  /*5140*/  @P0 VIADD R5, R5, -UR12 ;  /* 0x8000000c05050c36 */ /* 0x000fe40008000000 */
[----:B------:R-:W-:-:S03]  /*5150*/  @P0 VIADD R7, R7, 0x1 ;  /* 0x0000000107070836 */ /* 0x000fc60000000000 */
[----:B------:R-:W-:-:S13]  /*5160*/  ISETP.GE.U32.AND P1, PT, R5, UR12, PT ;  /* 0x0000000c05007c0c */ /* 0x000fda000bf26070 */
[----:B------:R-:W-:Y:S01]  /*5170*/  @P1 VIADD R7, R7, 0x1 ;  /* 0x0000000107071836 */ /* 0x000fe20000000000 */
[----:B------:R-:W-:-:S04]  /*5180*/  @!P2 LOP3.LUT R7, RZ, UR12, RZ, 0x33, !PT ;  /* 0x0000000cff07ac12 */ /* 0x000fc8000f8e33ff */
[----:B------:R-:W-:-:S04]  /*5190*/  IADD3 R5, PT, PT, R6, R7, RZ ;  /* 0x0000000706057210 */ /* 0x000fc80007ffe0ff */
[C---:B------:R-:W-:Y:S02]  /*51a0*/  LOP3.LUT R6, R5.reuse, 0x3, RZ, 0xc0, !PT ;  /* 0x0000000305067812 */ /* 0x040fe400078ec0ff */
[----:B------:R-:W-:Y:S02]  /*51b0*/  ISETP.GE.U32.AND P1, PT, R5, 0x3, PT ;  /* 0x000000030500780c */ /* 0x000fe40003f26070 */
[----:B------:R-:W-:-:S13]  /*51c0*/  ISETP.NE.AND P0, PT, R6, 0x3, PT ;  /* 0x000000030600780c */ /* 0x000fda0003f05270 */
[----:B0-----:R-:W-:Y:S05]  /*51d0*/  @!P0 BRA `(.L_x_107) ;  /* 0x0000000000488947 */ /* 0x001fea0003800000 */
[----:B------:R-:W0:Y:S01]  /*51e0*/  LDC.64 R6, c[0x0][0x380] ;  /* 0x0000e000ff067b82 */ /* 0x000e220000000a00 */
[----:B------:R-:W-:Y:S02]  /*51f0*/  IMAD.U32 R8, RZ, RZ, UR12 ;  /* 0x0000000cff087e24 */ /* 0x000fe4000f8e00ff */
[----:B------:R-:W-:Y:S02]  /*5200*/  VIADD R5, R5, 0x1 ;  /* 0x0000000105057836 */ /* 0x000fe40000000000 */
[----:B------:R-:W-:-:S03]  /*5210*/  IMAD R9, R8, 0x3, R17 ;  /* 0x0000000308097824 */ /* 0x000fc600078e0211 */
[----:B------:R-:W-:Y:S02]  /*5220*/  LOP3.LUT R8, R5, 0x3, RZ, 0xc0, !PT ;  /* 0x0000000305087812 */ /* 0x000fe400078ec0ff */
[----:B------:R-:W-:Y:S01]  /*5230*/  LEA R9, R9, R4, 0x3 ;  /* 0x0000000409097211 */ /* 0x000fe200078e18ff */
[----:B0-----:R-:W-:-:S04]  /*5240*/  IMAD.WIDE.U32 R6, R17, 0x8, R6 ;  /* 0x0000000811067825 */ /* 0x001fc800078e0006 */
[----:B------:R-:W-:Y:S02]  /*5250*/  IMAD R17, R8, UR12, R17 ;  /* 0x0000000c08117c24 */ /* 0x000fe4000f8e0211 */
[----:B------:R-:W-:-:S07]  /*5260*/  IMAD.MOV R8, RZ, RZ, -R8 ;  /* 0x000000ffff087224 */ /* 0x000fce00078e0a08 */
.L_x_108:
[----:B------:R0:W1:Y:S01]  /*5270*/  LDS.64 R4, [R9] ;  /* 0x0000000009047984 */ /* 0x0000620000000a00 */
[----:B------:R-:W-:-:S05]  /*5280*/  VIADD R8, R8, 0x1 ;  /* 0x0000000108087836 */ /* 0x000fca0000000000 */
[----:B------:R-:W-:Y:S01]  /*5290*/  ISETP.NE.AND P0, PT, R8, RZ, PT ;  /* 0x000000ff0800720c */ /* 0x000fe20003f05270 */
[----:B------:R-:W-:Y:S01]  /*52a0*/  IMAD.U32 R11, RZ, RZ, UR12 ;  /* 0x0000000cff0b7e24 */ /* 0x000fe2000f8e00ff */
[----:B------:R-:W-:-:S05]  /*52b0*/  MOV R10, UR12 ;  /* 0x0000000c000a7c02 */ /* 0x000fca0008000f00 */
[----:B0-----:R-:W-:Y:S01]  /*52c0*/  IMAD R9, R10, 0x8, R9 ;  /* 0x000000080a097824 */ /* 0x001fe200078e0209 */
[----:B-1----:R0:W-:Y:S02]  /*52d0*/  REDG.E.ADD.64.STRONG.GPU desc[UR10][R6.64], R4 ;  /* 0x000000040600798e */ /* 0x0021e4000c12e50a */
[----:B0-----:R-:W-:-:S03]  /*52e0*/  IMAD.WIDE.U32 R6, R11, 0x8, R6 ;  /* 0x000000080b067825 */ /* 0x001fc600078e0006 */
[----:B------:R-:W-:Y:S05]  /*52f0*/  @P0 BRA `(.L_x_108) ;  /* 0xfffffffc00dc0947 */ /* 0x000fea000383ffff */
.L_x_107:
[----:B------:R-:W-:Y:S05]  /*5300*/  BSYNC.RECONVERGENT B0 ;  /* 0x0000000000007941 */ /* 0x000fea0003800200 */
.L_x_106:
[----:B------:R-:W-:Y:S05]  /*5310*/  @!P1 EXIT ;  /* 0x000000000000994d */ /* 0x000fea0003800000 */
.L_x_109:
[C---:B0-----:R-:W-:Y:S01]  /*5320*/  LEA R6, R17.reuse, UR14, 0x3 ;  /* 0x0000000e11067c11 */ /* 0x041fe2000f8e18ff */
[----:B------:R-:W-:Y:S01]  /*5330*/  IMAD.U32 R7, RZ, RZ, UR12 ;  /* 0x0000000cff077e24 */ /* 0x000fe2000f8e00ff */
[----:B------:R-:W-:Y:S01]  /*5340*/  MOV R5, UR12 ;  /* 0x0000000c00057c02 */ /* 0x000fe20008000f00 */
[----:B------:R-:W-:-:S04]  /*5350*/  VIADD R9, R17, UR12 ;  /* 0x0000000c11097c36 */ /* 0x000fc80008000000 */
[----:B------:R-:W-:Y:S01]  /*5360*/  IMAD R10, R5, 0x8, R6 ;  /* 0x00000008050a7824 */ /* 0x000fe200078e0206 */
[C---:B------:R-:W-:Y:S01]  /*5370*/  IADD3 R13, PT, PT, R9.reuse, UR12, RZ ;  /* 0x0000000c090d7c10 */ /* 0x040fe2000fffe0ff */
[----:B------:R-:W-:-:S03]  /*5380*/  IMAD.WIDE.U32 R8, R9, 0x8, R2 ;  /* 0x0000000809087825 */ /* 0x000fc600078e0002 */
[----:B------:R-:W-:Y:S01]  /*5390*/  LEA R14, R7, R10, 0x3 ;  /* 0x0000000a070e7211 */ /* 0x000fe200078e18ff */
[C---:B------:R-:W-:Y:S01]  /*53a0*/  VIADD R23, R13.reuse, UR12 ;  /* 0x0000000c0d177c36 */ /* 0x040fe20008000000 */
[----:B------:R-:W0:Y:S01]  /*53b0*/  LDS.64 R6, [R6] ;  /* 0x0000000006067984 */ /* 0x000e220000000a00 */
[----:B------:R-:W-:-:S03]  /*53c0*/  IMAD.WIDE.U32 R12, R13, 0x8, R2 ;  /* 0x000000080d0c7825 */ /* 0x000fc600078e0002 */
[----:B------:R-:W1:Y:S01]  /*53d0*/  LDS.64 R10, [R10] ;  /* 0x000000000a0a7984 */ /* 0x000e620000000a00 */
[----:B------:R-:W-:Y:S02]  /*53e0*/  IMAD R20, R5, 0x8, R14 ;  /* 0x0000000805147824 */ /* 0x000fe400078e020e */
[--C-:B------:R-:W-:Y:S01]  /*53f0*/  IMAD.WIDE.U32 R4, R17, 0x8, R2.reuse ;  /* 0x0000000811047825 */ /* 0x100fe200078e0002 */
[----:B------:R-:W2:Y:S03]  /*5400*/  LDS.64 R14, [R14] ;  /* 0x000000000e0e7984 */ /* 0x000ea60000000a00 */
[C---:B------:R-:W-:Y:S01]  /*5410*/  IMAD.WIDE.U32 R18, R23.reuse, 0x8, R2 ;  /* 0x0000000817127825 */ /* 0x040fe200078e0002 */
[----:B------:R-:W3:Y:S03]  /*5420*/  LDS.64 R20, [R20] ;  /* 0x0000000014147984 */ /* 0x000ee60000000a00 */
[----:B------:R-:W-:-:S05]  /*5430*/  VIADD R17, R23, UR12 ;  /* 0x0000000c17117c36 */ /* 0x000fca0008000000 */
[----:B------:R-:W-:Y:S01]  /*5440*/  ISETP.GE.AND P0, PT, R17, R0, PT ;  /* 0x000000001100720c */ /* 0x000fe20003f06270 */
[----:B0-----:R0:W-:Y:S04]  /*5450*/  REDG.E.ADD.64.STRONG.GPU desc[UR10][R4.64], R6 ;  /* 0x000000060400798e */ /* 0x0011e8000c12e50a */
[----:B-1----:R0:W-:Y:S04]  /*5460*/  REDG.E.ADD.64.STRONG.GPU desc[UR10][R8.64], R10 ;  /* 0x0000000a0800798e */ /* 0x0021e8000c12e50a */
[----:B--2---:R0:W-:Y:S04]  /*5470*/  REDG.E.ADD.64.STRONG.GPU desc[UR10][R12.64], R14 ;  /* 0x0000000e0c00798e */ /* 0x0041e8000c12e50a */
[----:B---3--:R0:W-:Y:S01]  /*5480*/  REDG.E.ADD.64.STRONG.GPU desc[UR10][R18.64], R20 ;  /* 0x000000141200798e */ /* 0x0081e2000c12e50a */
[----:B------:R-:W-:Y:S05]  /*5490*/  @!P0 BRA `(.L_x_109) ;  /* 0xfffffffc00a08947 */ /* 0x000fea000383ffff */
[----:B------:R-:W-:Y:S05]  /*54a0*/  EXIT ;  /* 0x000000000000794d */ /* 0x000fea0003800000 */
        .weak           $__internal_0_$__cuda_sm20_div_rn_f64_full
        .type           $__internal_0_$__cuda_sm20_div_rn_f64_full,@function
        .size           $__internal_0_$__cuda_sm20_div_rn_f64_full,($__internal_1_$__cuda_sm20_dsqrt_rn_f64_mediumpath_v1 - $__internal_0_$__cuda_sm20_div_rn_f64_full)
$__internal_0_$__cuda_sm20_div_rn_f64_full:
[C---:B------:R-:W-:Y:S01]  /*54b0*/  FSETP.GEU.AND P0, PT, |R5|.reuse, 1.469367938527859385e-39, PT ;  /* 0x001000000500780b */ /* 0x040fe20003f0e200 */
[----:B------:R-:W-:Y:S01]  /*54c0*/  IMAD.U32 R28, RZ, RZ, UR15 ;  /* 0x0000000fff1c7e24 */ /* 0x000fe2000f8e00ff */
[----:B------:R-:W-:Y:S01]  /*54d0*/  LOP3.LUT R13, R5, 0x800fffff, RZ, 0xc0, !PT ;  /* 0x800fffff050d7812 */ /* 0x000fe200078ec0ff */
[----:B------:R-:W-:Y:S01]  /*54e0*/  IMAD.MOV.U32 R29, RZ, RZ, R5 ;  /* 0x000000ffff1d7224 */ /* 0x000fe200078e0005 */
[----:B------:R-:W-:Y:S01]  /*54f0*/  MOV R12, UR15 ;  /* 0x0000000f000c7c02 */ /* 0x000fe20008000f00 */
[----:B------:R-:W-:Y:S01]  /*5500*/  IMAD.MOV.U32 R33, RZ, RZ, 0x1ca00000 ;  /* 0x1ca00000ff217424 */ /* 0x000fe200078e00ff */
[----:B------:R-:W-:Y:S01]  /*5510*/  LOP3.LUT R13, R13, 0x3ff00000, RZ, 0xfc, !PT ;  /* 0x3ff000000d0d7812 */ /* 0x000fe200078efcff */
[----:B------:R-:W-:Y:S01]  /*5520*/  BSSY.RECONVERGENT B0, `(.L_x_110) ;  /* 0x0000052000007945 */ /* 0x000fe20003800200 */
[----:B------:R-:W-:Y:S02]  /*5530*/  MOV R20, 0x1 ;  /* 0x0000000100147802 */ /* 0x000fe40000000f00 */
[----:B------:R-:W-:-:S02]  /*5540*/  FSETP.GEU.AND P3, PT, |R15|, 1.469367938527859385e-39, PT ;  /* 0x001000000f00780b */ /* 0x000fc40003f6e200 */
[----:B------:R-:W-:Y:S01]  /*5550*/  LOP3.LUT R31, R15, 0x7ff00000, RZ, 0xc0, !PT ;  /* 0x7ff000000f1f7812 */ /* 0x000fe200078ec0ff */
[----:B------:R-:W-:Y:S01]  /*5560*/  @!P0 DMUL R12, R28, 8.98846567431157953865e+307 ;  /* 0x7fe000001c0c8828 */ /* 0x000fe20000000000 */
[----:B------:R-:W-:-:S04]  /*5570*/  LOP3.LUT R34, R5, 0x7ff00000, RZ, 0xc0, !PT ;  /* 0x7ff0000005227812 */ /* 0x000fc800078ec0ff */
[----:B------:R-:W-:Y:S01]  /*5580*/  ISETP.GE.U32.AND P2, PT, R31, R34, PT ;  /* 0x000000221f00720c */ /* 0x000fe20003f46070 */
[----:B------:R-:W0:Y:S04]  /*5590*/  MUFU.RCP64H R21, R13 ;  /* 0x0000000d00157308 */ /* 0x000e280000001800 */
[----:B------:R-:W-:Y:S02]  /*55a0*/  @!P3 LOP3.LUT R22, R29, 0x7ff00000, RZ, 0xc0, !PT ;  /* 0x7ff000001d16b812 */ /* 0x000fe400078ec0ff */
[----:B------:R-:W-:Y:S02]  /*55b0*/  @!P0 LOP3.LUT R34, R13, 0x7ff00000, RZ, 0xc0, !PT ;  /* 0x7ff000000d228812 */ /* 0x000fe400078ec0ff */
[----:B------:R-:W-:-:S04]  /*55c0*/  @!P3 ISETP.GE.U32.AND P4, PT, R31, R22, PT ;  /* 0x000000161f00b20c */ /* 0x000fc80003f86070 */
[----:B------:R-:W-:-:S04]  /*55d0*/  @!P3 SEL R23, R33, 0x63400000, !P4 ;  /* 0x634000002117b807 */ /* 0x000fc80006000000 */
[----:B------:R-:W-:Y:S01]  /*55e0*/  @!P3 LOP3.LUT R26, R23, 0x80000000, R15, 0xf8, !PT ;  /* 0x80000000171ab812 */ /* 0x000fe200078ef80f */
[----:B0-----:R-:W-:-:S03]  /*55f0*/  DFMA R24, R20, -R12, 1 ;  /* 0x3ff000001418742b */ /* 0x001fc6000000080c */
[----:B------:R-:W-:Y:S02]  /*5600*/  @!P3 LOP3.LUT R27, R26, 0x100000, RZ, 0xfc, !PT ;  /* 0x001000001a1bb812 */ /* 0x000fe400078efcff */
[----:B------:R-:W-:-:S03]  /*5610*/  @!P3 MOV R26, RZ ;  /* 0x000000ff001ab202 */ /* 0x000fc60000000f00 */
[----:B------:R-:W-:-:S08]  /*5620*/  DFMA R24, R24, R24, R24 ;  /* 0x000000181818722b */ /* 0x000fd00000000018 */
[----:B------:R-:W-:Y:S01]  /*5630*/  DFMA R24, R20, R24, R20 ;  /* 0x000000181418722b */ /* 0x000fe20000000014 */
[----:B------:R-:W-:Y:S01]  /*5640*/  SEL R21, R33, 0x63400000, !P2 ;  /* 0x6340000021157807 */ /* 0x000fe20005000000 */
[----:B------:R-:W-:-:S03]  /*5650*/  IMAD.MOV.U32 R20, RZ, RZ, R14 ;  /* 0x000000ffff147224 */ /* 0x000fc600078e000e */
[----:B------:R-:W-:-:S03]  /*5660*/  LOP3.LUT R21, R21, 0x800fffff, R15, 0xf8, !PT ;  /* 0x800fffff15157812 */ /* 0x000fc600078ef80f */
[----:B------:R-:W-:-:S03]  /*5670*/  DFMA R22, R24, -R12, 1 ;  /* 0x3ff000001816742b */ /* 0x000fc6000000080c */
[----:B------:R-:W-:-:S05]  /*5680*/  @!P3 DFMA R20, R20, 2, -R26 ;  /* 0x400000001414b82b */ /* 0x000fca000000081a */
[----:B------:R-:W-:-:S08]  /*5690*/  DFMA R22, R24, R22, R24 ;  /* 0x000000161816722b */ /* 0x000fd00000000018 */
[----:B------:R-:W-:-:S08]  /*56a0*/  DMUL R24, R22, R20 ;  /* 0x0000001416187228 */ /* 0x000fd00000000000 */
[----:B------:R-:W-:-:S08]  /*56b0*/  DFMA R26, R24, -R12, R20 ;  /* 0x8000000c181a722b */ /* 0x000fd00000000014 */
[----:B------:R-:W-:Y:S01]  /*56c0*/  DFMA R26, R22, R26, R24 ;  /* 0x0000001a161a722b */ /* 0x000fe20000000018 */
[----:B------:R-:W-:Y:S01]  /*56d0*/  IMAD.MOV.U32 R24, RZ, RZ, R31 ;  /* 0x000000ffff187224 */ /* 0x000fe200078e001f */
[----:B------:R-:W-:-:S05]  /*56e0*/  @!P3 LOP3.LUT R24, R21, 0x7ff00000, RZ, 0xc0, !PT ;  /* 0x7ff000001518b812 */ /* 0x000fca00078ec0ff */
[----:B------:R-:W-:-:S05]  /*56f0*/  VIADD R22, R24, 0xffffffff ;  /* 0xffffffff18167836 */ /* 0x000fca0000000000 */
[----:B------:R-:W-:Y:S02]  /*5700*/  ISETP.GT.U32.AND P0, PT, R22, 0x7feffffe, PT ;  /* 0x7feffffe1600780c */ /* 0x000fe40003f04070 */
[----:B------:R-:W-:-:S04]  /*5710*/  IADD3 R22, PT, PT, R34, -0x1, RZ ;  /* 0xffffffff22167810 */ /* 0x000fc80007ffe0ff */
[----:B------:R-:W-:-:S13]  /*5720*/  ISETP.GT.U32.OR P0, PT, R22, 0x7feffffe, P0 ;  /* 0x7feffffe1600780c */ /* 0x000fda0000704470 */
[----:B------:R-:W-:Y:S05]  /*5730*/  @P0 BRA `(.L_x_111) ;  /* 0x00000000006c0947 */ /* 0x000fea0003800000 */
[----:B------:R-:W-:-:S04]  /*5740*/  LOP3.LUT R22, R29, 0x7ff00000, RZ, 0xc0, !PT ;  /* 0x7ff000001d167812 */ /* 0x000fc800078ec0ff */
[CC--:B------:R-:W-:Y:S02]  /*5750*/  VIADDMNMX R14, R31.reuse, -R22.reuse, 0xb9600000, !PT ;  /* 0xb96000001f0e7446 */ /* 0x0c0fe40007800916 */
[----:B------:R-:W-:Y:S02]  /*5760*/  ISETP.GE.U32.AND P0, PT, R31, R22, PT ;  /* 0x000000161f00720c */ /* 0x000fe40003f06070 */
[----:B------:R-:W-:Y:S02]  /*5770*/  VIMNMX R14, PT, PT, R14, 0x46a00000, PT ;  /* 0x46a000000e0e7848 */ /* 0x000fe40003fe0100 */
[----:B------:R-:W-:-:S05]  /*5780*/  SEL R33, R33, 0x63400000, !P0 ;  /* 0x6340000021217807 */ /* 0x000fca0004000000 */
[----:B------:R-:W-:Y:S01]  /*5790*/  IMAD.IADD R24, R14, 0x1, -R33 ;  /* 0x000000010e187824 */ /* 0x000fe200078e0a21 */
[----:B------:R-:W-:-:S03]  /*57a0*/  MOV R14, RZ ;  /* 0x000000ff000e7202 */ /* 0x000fc60000000f00 */
[----:B------:R-:W-:-:S06]  /*57b0*/  VIADD R15, R24, 0x7fe00000 ;  /* 0x7fe00000180f7836 */ /* 0x000fcc0000000000 */
[----:B------:R-:W-:-:S10]  /*57c0*/  DMUL R22, R26, R14 ;  /* 0x0000000e1a167228 */ /* 0x000fd40000000000 */
[----:B------:R-:W-:-:S13]  /*57d0*/  FSETP.GTU.AND P0, PT, |R23|, 1.469367938527859385e-39, PT ;  /* 0x001000001700780b */ /* 0x000fda0003f0c200 */
[----:B------:R-:W-:Y:S05]  /*57e0*/  @P0 BRA `(.L_x_112) ;  /* 0x0000000000940947 */ /* 0x000fea0003800000 */
[----:B------:R-:W-:Y:S01]  /*57f0*/  DFMA R12, R26, -R12, R20 ;  /* 0x8000000c1a0c722b */ /* 0x000fe20000000014 */
[----:B------:R-:W-:-:S09]  /*5800*/  IMAD.MOV.U32 R14, RZ, RZ, RZ ;  /* 0x000000ffff0e7224 */ /* 0x000fd200078e00ff */
[C---:B------:R-:W-:Y:S02]  /*5810*/  FSETP.NEU.AND P0, PT, R13.reuse, RZ, PT ;  /* 0x000000ff0d00720b */ /* 0x040fe40003f0d000 */
[----:B------:R-:W-:-:S04]  /*5820*/  LOP3.LUT R21, R13, 0x80000000, R29, 0x48, !PT ;  /* 0x800000000d157812 */ /* 0x000fc800078e481d */
[----:B------:R-:W-:-:S07]  /*5830*/  LOP3.LUT R15, R21, R15, RZ, 0xfc, !PT ;  /* 0x0000000f150f7212 */ /* 0x000fce00078efcff */
[----:B------:R-:W-:Y:S05]  /*5840*/  @!P0 BRA `(.L_x_112) ;  /* 0x00000000007c8947 */ /* 0x000fea0003800000 */
[----:B------:R-:W-:Y:S01]  /*5850*/  IMAD.MOV R13, RZ, RZ, -R24 ;  /* 0x000000ffff0d7224 */ /* 0x000fe200078e0a18 */
[----:B------:R-:W-:Y:S01]  /*5860*/  MOV R12, RZ ;  /* 0x000000ff000c7202 */ /* 0x000fe20000000f00 */
[----:B------:R-:W-:-:S05]  /*5870*/  DMUL.RP R14, R26, R14 ;  /* 0x0000000e1a0e7228 */ /* 0x000fca0000008000 */
[----:B------:R-:W-:-:S05]  /*5880*/  DFMA R12, R22, -R12, R26 ;  /* 0x8000000c160c722b */ /* 0x000fca000000001a */
[----:B------:R-:W-:Y:S02]  /*5890*/  LOP3.LUT R21, R15, R21, RZ, 0x3c, !PT ;  /* 0x000000150f157212 */ /* 0x000fe400078e3cff */
[----:B------:R-:W-:-:S04]  /*58a0*/  IADD3 R12, PT, PT, -R24, -0x43300000, RZ ;  /* 0xbcd00000180c7810 */ /* 0x000fc80007ffe1ff */
[----:B------:R-:W-:-:S04]  /*58b0*/  FSETP.NEU.AND P0, PT, |R13|, R12, PT ;  /* 0x0000000c0d00720b */ /* 0x000fc80003f0d200 */
[----:B------:R-:W-:Y:S02]  /*58c0*/  FSEL R22, R14, R22, !P0 ;  /* 0x000000160e167208 */ /* 0x000fe40004000000 */
[----:B------:R-:W-:Y:S01]  /*58d0*/  FSEL R23, R21, R23, !P0 ;  /* 0x0000001715177208 */ /* 0x000fe20004000000 */
[----:B------:R-:W-:Y:S06]  /*58e0*/  BRA `(.L_x_112) ;  /* 0x0000000000547947 */ /* 0x000fec0003800000 */
.L_x_111:
[----:B------:R-:W-:-:S14]  /*58f0*/  DSETP.NAN.AND P0, PT, R14, R14, PT ;  /* 0x0000000e0e00722a */ /* 0x000fdc0003f08000 */
[----:B------:R-:W-:Y:S05]  /*5900*/  @P0 BRA `(.L_x_113) ;  /* 0x0000000000440947 */ /* 0x000fea0003800000 */
[----:B------:R-:W-:-:S14]  /*5910*/  DSETP.NAN.AND P0, PT, R28, R28, PT ;  /* 0x0000001c1c00722a */ /* 0x000fdc0003f08000 */
[----:B------:R-:W-:Y:S05]  /*5920*/  @P0 BRA `(.L_x_114) ;  /* 0x0000000000300947 */ /* 0x000fea0003800000 */
[----:B------:R-:W-:Y:S01]  /*5930*/  ISETP.NE.AND P0, PT, R24, R34, PT ;  /* 0x000000221800720c */ /* 0x000fe20003f05270 */
[----:B------:R-:W-:Y:S02]  /*5940*/  IMAD.MOV.U32 R22, RZ, RZ, 0x0 ;  /* 0x00000000ff167424 */ /* 0x000fe400078e00ff */
[----:B------:R-:W-:-:S10]  /*5950*/  IMAD.MOV.U32 R23, RZ, RZ, -0x80000 ;  /* 0xfff80000ff177424 */ /* 0x000fd400078e00ff */
[----:B------:R-:W-:Y:S05]  /*5960*/  @!P0 BRA `(.L_x_112) ;  /* 0x0000000000348947 */ /* 0x000fea0003800000 */
[----:B------:R-:W-:Y:S02]  /*5970*/  ISETP.NE.AND P0, PT, R24, 0x7ff00000, PT ;  /* 0x7ff000001800780c */ /* 0x000fe40003f05270 */
[----:B------:R-:W-:Y:S02]  /*5980*/  LOP3.LUT R23, R15, 0x80000000, R29, 0x48, !PT ;  /* 0x800000000f177812 */ /* 0x000fe400078e481d */
[----:B------:R-:W-:-:S13]  /*5990*/  ISETP.EQ.OR P0, PT, R34, RZ, !P0 ;  /* 0x000000ff2200720c */ /* 0x000fda0004702670 */
[----:B------:R-:W-:Y:S02]  /*59a0*/  @P0 LOP3.LUT R12, R23, 0x7ff00000, RZ, 0xfc, !PT ;  /* 0x7ff00000170c0812 */ /* 0x000fe400078efcff */
[----:B------:R-:W-:Y:S01]  /*59b0*/  @!P0 MOV R22, RZ ;  /* 0x000000ff00168202 */ /* 0x000fe20000000f00 */
[----:B------:R-:W-:Y:S02]  /*59c0*/  @P0 IMAD.MOV.U32 R22, RZ, RZ, RZ ;  /* 0x000000ffff160224 */ /* 0x000fe400078e00ff */
[----:B------:R-:W-:Y:S01]  /*59d0*/  @P0 IMAD.MOV.U32 R23, RZ, RZ, R12 ;  /* 0x000000ffff170224 */ /* 0x000fe200078e000c */
[----:B------:R-:W-:Y:S06]  /*59e0*/  BRA `(.L_x_112) ;  /* 0x0000000000147947 */ /* 0x000fec0003800000 */
.L_x_114:
[----:B------:R-:W-:Y:S02]  /*59f0*/  LOP3.LUT R23, R29, 0x80000, RZ, 0xfc, !PT ;  /* 0x000800001d177812 */ /* 0x000fe400078efcff */
[----:B------:R-:W-:Y:S01]  /*5a00*/  MOV R22, R28 ;  /* 0x0000001c00167202 */ /* 0x000fe20000000f00 */
[----:B------:R-:W-:Y:S06]  /*5a10*/  BRA `(.L_x_112) ;  /* 0x0000000000087947 */ /* 0x000fec0003800000 */
.L_x_113:
[----:B------:R-:W-:Y:S01]  /*5a20*/  LOP3.LUT R23, R15, 0x80000, RZ, 0xfc, !PT ;  /* 0x000800000f177812 */ /* 0x000fe200078efcff */
[----:B------:R-:W-:-:S07]  /*5a30*/  IMAD.MOV.U32 R22, RZ, RZ, R14 ;  /* 0x000000ffff167224 */ /* 0x000fce00078e000e */
.L_x_112:
[----:B------:R-:W-:Y:S05]  /*5a40*/  BSYNC.RECONVERGENT B0 ;  /* 0x0000000000007941 */ /* 0x000fea0003800200 */
.L_x_110:
[----:B------:R-:W-:Y:S01]  /*5a50*/  IMAD.MOV.U32 R33, RZ, RZ, 0x0 ;  /* 0x00000000ff217424 */ /* 0x000fe200078e00ff */
[----:B------:R-:W-:Y:S01]  /*5a60*/  MOV R13, R23 ;  /* 0x00000017000d7202 */ /* 0x000fe20000000f00 */
[----:B------:R-:W-:Y:S02]  /*5a70*/  IMAD.MOV.U32 R12, RZ, RZ, R22 ;  /* 0x000000ffff0c7224 */ /* 0x000fe400078e0016 */
[----:B------:R-:W-:Y:S05]  /*5a80*/  RET.REL.NODEC R32 `(_Z16PDH_baseline_gpuP10hist_entryP8atomdescdxi) ;  /* 0xffffffa4205c7950 */ /* 0x000fea0003c3ffff */
        .weak           $__internal_1_$__cuda_sm20_dsqrt_rn_f64_mediumpath_v1
        .type           $__internal_1_$__cuda_sm20_dsqrt_rn_f64_mediumpath_v1,@function
        .size           $__internal_1_$__cuda_sm20_dsqrt_rn_f64_mediumpath_v1,(.L_x_121 - $__internal_1_$__cuda_sm20_dsqrt_rn_f64_mediumpath_v1)
$__internal_1_$__cuda_sm20_dsqrt_rn_f64_mediumpath_v1:
[----:B------:R-:W-:Y:S01]  /*5a90*/  ISETP.GE.U32.AND P0, PT, R20, -0x3400000, PT ;  /* 0xfcc000001400780c */ /* 0x000fe20003f06070 */
[----:B------:R-:W-:Y:S01]  /*5aa0*/  BSSY.RECONVERGENT B0, `(.L_x_115) ;  /* 0x0000024000007945 */ /* 0x000fe20003800200 */
[----:B------:R-:W-:-:S11]  /*5ab0*/  IMAD.MOV.U32 R20, RZ, RZ, R24 ;  /* 0x000000ffff147224 */ /* 0x000fd600078e0018 */
[----:B------:R-:W-:Y:S05]  /*5ac0*/  @!P0 BRA `(.L_x_116) ;  /* 0x0000000000208947 */ /* 0x000fea0003800000 */
[----:B------:R-:W-:-:S10]  /*5ad0*/  DFMA.RM R14, R14, R12, R22 ;  /* 0x0000000c0e0e722b */ /* 0x000fd40000004016 */
[----:B------:R-:W-:-:S04]  /*5ae0*/  IADD3 R12, P0, PT, R14, 0x1, RZ ;  /* 0x000000010e0c7810 */ /* 0x000fc80007f1e0ff */
[----:B------:R-:W-:-:S06]  /*5af0*/  IADD3.X R13, PT, PT, RZ, R15, RZ, P0, !PT ;  /* 0x0000000fff0d7210 */ /* 0x000fcc00007fe4ff */
[----:B------:R-:W-:-:S08]  /*5b00*/  DFMA.RP R20, -R14, R12, R20 ;  /* 0x0000000c0e14722b */ /* 0x000fd00000008114 */
[----:B------:R-:W-:-:S06]  /*5b10*/  DSETP.GT.AND P0, PT, R20, RZ, PT ;  /* 0x000000ff1400722a */ /* 0x000fcc0003f04000 */
[----:B------:R-:W-:Y:S02]  /*5b20*/  FSEL R12, R12, R14, P0 ;  /* 0x0000000e0c0c7208 */ /* 0x000fe40000000000 */
[----:B------:R-:W-:Y:S01]  /*5b30*/  FSEL R13, R13, R15, P0 ;  /* 0x0000000f0d0d7208 */ /* 0x000fe20000000000 */
[----:B------:R-:W-:Y:S06]  /*5b40*/  BRA `(.L_x_117) ;  /* 0x0000000000647947 */ /* 0x000fec0003800000 */
.L_x_116:
[----:B------:R-:W-:-:S14]  /*5b50*/  DSETP.NE.AND P0, PT, R20, RZ, PT ;  /* 0x000000ff1400722a */ /* 0x000fdc0003f05000 */
[----:B------:R-:W-:Y:S05]  /*5b60*/  @!P0 BRA `(.L_x_118) ;  /* 0x0000000000588947 */ /* 0x000fea0003800000 */
[----:B------:R-:W-:-:S13]  /*5b70*/  ISETP.GE.AND P0, PT, R21, RZ, PT ;  /* 0x000000ff1500720c */ /* 0x000fda0003f06270 */
[----:B------:R-:W-:Y:S02]  /*5b80*/  @!P0 IMAD.MOV.U32 R12, RZ, RZ, 0x0 ;  /* 0x00000000ff0c8424 */ /* 0x000fe400078e00ff */
[----:B------:R-:W-:Y:S01]  /*5b90*/  @!P0 IMAD.MOV.U32 R13, RZ, RZ, -0x80000 ;  /* 0xfff80000ff0d8424 */ /* 0x000fe200078e00ff */
[----:B------:R-:W-:Y:S06]  /*5ba0*/  @!P0 BRA `(.L_x_117) ;  /* 0x00000000004c8947 */ /* 0x000fec0003800000 */
[----:B------:R-:W-:-:S13]  /*5bb0*/  ISETP.GT.AND P0, PT, R21, 0x7fefffff, PT ;  /* 0x7fefffff1500780c */ /* 0x000fda0003f04270 */
[----:B------:R-:W-:Y:S05]  /*5bc0*/  @P0 BRA `(.L_x_118) ;  /* 0x0000000000400947 */ /* 0x000fea0003800000 */
[----:B------:R-:W-:Y:S01]  /*5bd0*/  DMUL R22, R20, 8.11296384146066816958e+31 ;  /* 0x4690000014167828 */ /* 0x000fe20000000000 */
[----:B------:R-:W-:Y:S01]  /*5be0*/  IMAD.MOV.U32 R14, RZ, RZ, 0x0 ;  /* 0x00000000ff0e7424 */ /* 0x000fe200078e00ff */
[----:B------:R-:W-:Y:S01]  /*5bf0*/  MOV R20, RZ ;  /* 0x000000ff00147202 */ /* 0x000fe20000000f00 */
[----:B------:R-:W-:-:S03]  /*5c00*/  IMAD.MOV.U32 R15, RZ, RZ, 0x3fd80000 ;  /* 0x3fd80000ff0f7424 */ /* 0x000fc600078e00ff */
[----:B------:R-:W0:Y:S02]  /*5c10*/  MUFU.RSQ64H R21, R23 ;  /* 0x0000001700157308 */ /* 0x000e240000001c00 */
[----:B0-----:R-:W-:-:S08]  /*5c20*/  DMUL R12, R20, R20 ;  /* 0x00000014140c7228 */ /* 0x001fd00000000000 */
[----:B------:R-:W-:-:S08]  /*5c30*/  DFMA R12, R22, -R12, 1 ;  /* 0x3ff00000160c742b */ /* 0x000fd0000000080c */
[----:B------:R-:W-:Y:S02]  /*5c40*/  DFMA R14, R12, R14, 0.5 ;  /* 0x3fe000000c0e742b */ /* 0x000fe4000000000e */
[----:B------:R-:W-:-:S08]  /*5c50*/  DMUL R12, R20, R12 ;  /* 0x0000000c140c7228 */ /* 0x000fd00000000000 */
[----:B------:R-:W-:-:S08]  /*5c60*/  DFMA R14, R14, R12, R20 ;  /* 0x0000000c0e0e722b */ /* 0x000fd00000000014 */
[----:B------:R-:W-:Y:S02]  /*5c70*/  DMUL R12, R22, R14 ;  /* 0x0000000e160c7228 */ /* 0x000fe40000000000 */
[----:B------:R-:W-:-:S06]  /*5c80*/  IADD3 R15, PT, PT, R15, -0x100000, RZ ;  /* 0xfff000000f0f7810 */ /* 0x000fcc0007ffe0ff */
[----:B------:R-:W-:-:S08]  /*5c90*/  DFMA R20, R12, -R12, R22 ;  /* 0x8000000c0c14722b */ /* 0x000fd00000000016 */
[----:B------:R-:W-:-:S10]  /*5ca0*/  DFMA R12, R14, R20, R12 ;  /* 0x000000140e0c722b */ /* 0x000fd4000000000c */
[----:B------:R-:W-:Y:S01]  /*5cb0*/  VIADD R13, R13, 0xfcb00000 ;  /* 0xfcb000000d0d7836 */ /* 0x000fe20000000000 */
[----:B------:R-:W-:Y:S06]  /*5cc0*/  BRA `(.L_x_117) ;  /* 0x0000000000047947 */ /* 0x000fec0003800000 */
.L_x_118:
[----:B------:R-:W-:-:S11]  /*5cd0*/  DADD R12, R20, R20 ;  /* 0x00000000140c7229 */ /* 0x000fd60000000014 */
.L_x_117:
[----:B------:R-:W-:Y:S05]  /*5ce0*/  BSYNC.RECONVERGENT B0 ;  /* 0x0000000000007941 */ /* 0x000fea0003800200 */
.L_x_115:
[----:B------:R-:W-:Y:S01]  /*5cf0*/  IMAD.MOV.U32 R27, RZ, RZ, 0x0 ;  /* 0x00000000ff1b7424 */ /* 0x000fe200078e00ff */
[----:B------:R-:W-:Y:S01]  /*5d00*/  MOV R15, R13 ;  /* 0x0000000d000f7202 */ /* 0x000fe20000000f00 */
[----:B------:R-:W-:Y:S02]  /*5d10*/  IMAD.MOV.U32 R14, RZ, RZ, R12 ;  /* 0x000000ffff0e7224 */ /* 0x000fe400078e000c */
[----:B------:R-:W-:Y:S05]  /*5d20*/  RET.REL.NODEC R26 `(_Z16PDH_baseline_gpuP10hist_entryP8atomdescdxi) ;  /* 0xffffffa01ab47950 */ /* 0x000fea0003c3ffff */
.L_x_119:
[----:B------:R-:W-:-:S00]  /*5d30*/  BRA `(.L_x_119) ;  /* 0xfffffffc00fc7947 */ /* 0x000fc0000383ffff */
[----:B------:R-:W-:-:S00]  /*5d40*/  NOP ;  /* 0x0000000000007918 */ /* 0x000fc00000000000 */
        /* <DEDUP_REMOVED lines=11> */
.L_x_121:


//--------------------- .nv.shared._Z16PDH_baseline_gpuP10hist_entryP8atomdescdxi --------------------------
	.section	.nv.shared._Z16PDH_baseline_gpuP10hist_entryP8atomdescdxi,"aw",@nobits
	.sectionflags	@""
	.align	16
	.zero		1024


//--------------------- .nv.shared.reserved.0     --------------------------
	.section	.nv.shared.reserved.0,"aw",@nobits
	.weak		__nv_reservedSMEM_offset_0_alias
	.size		__nv_reservedSMEM_offset_0_alias, 0, 64
	.other		__nv_reservedSMEM_offset_0_alias,@"STO_CUDA_RESERVED_SHARED STV_DEFAULT"
__nv_reservedSMEM_offset_0_alias:
	.zero		0
	.zero		64


//--------------------- .nv.constant0._Z16PDH_baseline_gpuP10hist_entryP8atomdescdxi --------------------------
	.section	.nv.constant0._Z16PDH_baseline_gpuP10hist_entryP8atomdescdxi,"a",@progbits
	.sectionflags	@""
	.align	4
.nv.constant0._Z16PDH_baseline_gpuP10hist_entryP8atomdescdxi:
	.zero		932


//--------------------- SYMBOLS --------------------------

	.type		.nv.reservedSmem.offset0,@object
	.size		.nv.reservedSmem.offset0,0x4
	.type		.nv.reservedSmem.cap,@object
	.size		.nv.reservedSmem.cap,0x4
